	.target	sm_100

	.elftype	@"ET_EXEC"


//--------------------- .note.nv.tkinfo           --------------------------
	.section	.note.nv.tkinfo,"",@"SHT_NOTE"
	.sectionflags	@"SHF_NOTE_NV_TKINFO"
	.tkinfo
        /*0018*/ 	.word	0x00000081
        /*0030*/ 	.string	""
        /*0030*/ 	.string	"ptxas"
        /*0030*/ 	.string	"Cuda compilation tools, release 12.9, V12.9.86"
        /*0030*/ 	.string	"Build cuda_12.9.r12.9/compiler.36037853_0"
        /*0030*/ 	.string	"-regUsageLevel 10 -arch sm_100f -m 64 "



//--------------------- .note.nv.cuver            --------------------------
	.section	.note.nv.cuver,"",@"SHT_NOTE"
	.sectionflags	@"SHF_NOTE_NV_CUVER"
        /*0018*/ 	.short	0x0001
        /*001a*/ 	.short	0x0064
        /*001c*/ 	.short	0x0001
        /*001e*/ 	.short	0x0000
        /*0020*/ 	.short	0x0001
        /*0022*/ 	.short	0x0000


//--------------------- .nv.info                  --------------------------
	.section	.nv.info,"",@"SHT_CUDA_INFO"
	.align	4


	//----- nvinfo : EIATTR_REGCOUNT
	.align		4
        /*0000*/ 	.byte	0x04, 0x2f
        /*0002*/ 	.short	(.L_15 - .L_14)
	.align		4
.L_14:
        /*0004*/ 	.word	index@(_ZN9deep_gemm24sm100_fp8_gemm_1d1d_implILN4cute4UMMA5MajorE0ELS3_0ELj0ELj4096ELj7168ELj128ELj224ELj128ELj1ELj128ELj128ELj64ELj4ELj128ELj128ELj1ELb0ELj143ELNS_8GemmTypeE0ELb0EN7cutlass10bfloat16_tENS_16EpilogueIdentityEEEvPijjj14CUtensorMap_stS9_S9_S9_S9_)
        /*0008*/ 	.word	0x00000038


	//----- nvinfo : EIATTR_FRAME_SIZE
	.align		4
.L_15:
        /*000c*/ 	.byte	0x04, 0x11
        /*000e*/ 	.short	(.L_17 - .L_16)
	.align		4
.L_16:
        /*0010*/ 	.word	index@($__internal_3_$__cuda_sm20_div_u16)
        /*0014*/ 	.word	0x00000000


	//----- nvinfo : EIATTR_FRAME_SIZE
	.align		4
.L_17:
        /*0018*/ 	.byte	0x04, 0x11
        /*001a*/ 	.short	(.L_19 - .L_18)
	.align		4
.L_18:
        /*001c*/ 	.word	index@($__internal_2_$__cuda_sm10x_tcgen05_guardrail_trap_unallocated_columns_being_dealloced)
        /*0020*/ 	.word	0x00000000


	//----- nvinfo : EIATTR_FRAME_SIZE
	.align		4
.L_19:
        /*0024*/ 	.byte	0x04, 0x11
        /*0026*/ 	.short	(.L_21 - .L_20)
	.align		4
.L_20:
        /*0028*/ 	.word	index@($__internal_1_$__cuda_sm10x_tcgen05_guardrail_trap_phase_invalid_during_alloc)
        /*002c*/ 	.word	0x00000000


	//----- nvinfo : EIATTR_FRAME_SIZE
	.align		4
.L_21:
        /*0030*/ 	.byte	0x04, 0x11
        /*0032*/ 	.short	(.L_23 - .L_22)
	.align		4
.L_22:
        /*0034*/ 	.word	index@($__internal_0_$__cuda_sm10x_tcgen05_guardrail_trap_col_being_dealloced_not_returned_by_alloc)
        /*0038*/ 	.word	0x00000000


	//----- nvinfo : EIATTR_FRAME_SIZE
	.align		4
.L_23:
        /*003c*/ 	.byte	0x04, 0x11
        /*003e*/ 	.short	(.L_25 - .L_24)
	.align		4
.L_24:
        /*0040*/ 	.word	index@(_ZN9deep_gemm24sm100_fp8_gemm_1d1d_implILN4cute4UMMA5MajorE0ELS3_0ELj0ELj4096ELj7168ELj128ELj224ELj128ELj1ELj128ELj128ELj64ELj4ELj128ELj128ELj1ELb0ELj143ELNS_8GemmTypeE0ELb0EN7cutlass10bfloat16_tENS_16EpilogueIdentityEEEvPijjj14CUtensorMap_stS9_S9_S9_S9_)
        /*0044*/ 	.word	0x00000000


	//----- nvinfo : EIATTR_MIN_STACK_SIZE
	.align		4
.L_25:
        /*0048*/ 	.byte	0x04, 0x12
        /*004a*/ 	.short	(.L_27 - .L_26)
	.align		4
.L_26:
        /*004c*/ 	.word	index@(_ZN9deep_gemm24sm100_fp8_gemm_1d1d_implILN4cute4UMMA5MajorE0ELS3_0ELj0ELj4096ELj7168ELj128ELj224ELj128ELj1ELj128ELj128ELj64ELj4ELj128ELj128ELj1ELb0ELj143ELNS_8GemmTypeE0ELb0EN7cutlass10bfloat16_tENS_16EpilogueIdentityEEEvPijjj14CUtensorMap_stS9_S9_S9_S9_)
        /*0050*/ 	.word	0x00000000
.L_27:


//--------------------- .nv.info._ZN9deep_gemm24sm100_fp8_gemm_1d1d_implILN4cute4UMMA5MajorE0ELS3_0ELj0ELj4096ELj7168ELj128ELj224ELj128ELj1ELj128ELj128ELj64ELj4ELj128ELj128ELj1ELb0ELj143ELNS_8GemmTypeE0ELb0EN7cutlass10bfloat16_tENS_16EpilogueIdentityEEEvPijjj14CUtensorMap_stS9_S9_S9_S9_ --------------------------
	.section	.nv.info._ZN9deep_gemm24sm100_fp8_gemm_1d1d_implILN4cute4UMMA5MajorE0ELS3_0ELj0ELj4096ELj7168ELj128ELj224ELj128ELj1ELj128ELj128ELj64ELj4ELj128ELj128ELj1ELb0ELj143ELNS_8GemmTypeE0ELb0EN7cutlass10bfloat16_tENS_16EpilogueIdentityEEEvPijjj14CUtensorMap_stS9_S9_S9_S9_,"",@"SHT_CUDA_INFO"
	.sectionflags	@""
	.align	4


	//----- nvinfo : EIATTR_CUDA_API_VERSION
	.align		4
        /*0000*/ 	.byte	0x04, 0x37
        /*0002*/ 	.short	(.L_29 - .L_28)
.L_28:
        /*0004*/ 	.word	0x00000081


	//----- nvinfo : EIATTR_KPARAM_INFO
	.align		4
.L_29:
        /*0008*/ 	.byte	0x04, 0x17
        /*000a*/ 	.short	(.L_31 - .L_30)
.L_30:
        /*000c*/ 	.word	0x00000000
        /*0010*/ 	.short	0x0008
        /*0012*/ 	.short	0x0240
        /*0014*/ 	.byte	0x00, 0xf0, 0x01, 0x02


	//----- nvinfo : EIATTR_KPARAM_INFO
	.align		4
.L_31:
        /*0018*/ 	.byte	0x04, 0x17
        /*001a*/ 	.short	(.L_33 - .L_32)
.L_32:
        /*001c*/ 	.word	0x00000000
        /*0020*/ 	.short	0x0007
        /*0022*/ 	.short	0x01c0
        /*0024*/ 	.byte	0x00, 0xf0, 0x01, 0x02


	//----- nvinfo : EIATTR_KPARAM_INFO
	.align		4
.L_33:
        /*0028*/ 	.byte	0x04, 0x17
        /*002a*/ 	.short	(.L_35 - .L_34)
.L_34:
        /*002c*/ 	.word	0x00000000
        /*0030*/ 	.short	0x0006
        /*0032*/ 	.short	0x0140
        /*0034*/ 	.byte	0x00, 0xf0, 0x01, 0x02


	//----- nvinfo : EIATTR_KPARAM_INFO
	.align		4
.L_35:
        /*0038*/ 	.byte	0x04, 0x17
        /*003a*/ 	.short	(.L_37 - .L_36)
.L_36:
        /*003c*/ 	.word	0x00000000
        /*0040*/ 	.short	0x0005
        /*0042*/ 	.short	0x00c0
        /*0044*/ 	.byte	0x00, 0xf0, 0x01, 0x02


	//----- nvinfo : EIATTR_KPARAM_INFO
	.align		4
.L_37:
        /*0048*/ 	.byte	0x04, 0x17
        /*004a*/ 	.short	(.L_39 - .L_38)
.L_38:
        /*004c*/ 	.word	0x00000000
        /*0050*/ 	.short	0x0004
        /*0052*/ 	.short	0x0040
        /*0054*/ 	.byte	0x00, 0xf0, 0x01, 0x02


	//----- nvinfo : EIATTR_KPARAM_INFO
	.align		4
.L_39:
        /*0058*/ 	.byte	0x04, 0x17
        /*005a*/ 	.short	(.L_41 - .L_40)
.L_40:
        /*005c*/ 	.word	0x00000000
        /*0060*/ 	.short	0x0003
        /*0062*/ 	.short	0x0010
        /*0064*/ 	.byte	0x00, 0xf0, 0x11, 0x00


	//----- nvinfo : EIATTR_KPARAM_INFO
	.align		4
.L_41:
        /*0068*/ 	.byte	0x04, 0x17
        /*006a*/ 	.short	(.L_43 - .L_42)
.L_42:
        /*006c*/ 	.word	0x00000000
        /*0070*/ 	.short	0x0002
        /*0072*/ 	.short	0x000c
        /*0074*/ 	.byte	0x00, 0xf0, 0x11, 0x00


	//----- nvinfo : EIATTR_KPARAM_INFO
	.align		4
.L_43:
        /*0078*/ 	.byte	0x04, 0x17
        /*007a*/ 	.short	(.L_45 - .L_44)
.L_44:
        /*007c*/ 	.word	0x00000000
        /*0080*/ 	.short	0x0001
        /*0082*/ 	.short	0x0008
        /*0084*/ 	.byte	0x00, 0xf0, 0x11, 0x00


	//----- nvinfo : EIATTR_KPARAM_INFO
	.align		4
.L_45:
        /*0088*/ 	.byte	0x04, 0x17
        /*008a*/ 	.short	(.L_47 - .L_46)
.L_46:
        /*008c*/ 	.word	0x00000000
        /*0090*/ 	.short	0x0000
        /*0092*/ 	.short	0x0000
        /*0094*/ 	.byte	0x00, 0xf5, 0x21, 0x00


	//----- nvinfo : EIATTR_AT_ENTRY_FRAGMENTS
	.align		4
.L_47:
        /*0098*/ 	.byte	0x04, 0x4f
        /*009a*/ 	.short	(.L_49 - .L_48)


	//   ....[0]....
.L_48:
        /*009c*/ 	.word	0x00000004


	//----- nvinfo : EIATTR_RESERVED_SMEM_USED
	.align		4
.L_49:
        /*00a0*/ 	.byte	0x01, 0x41
	.zero		2


	//----- nvinfo : EIATTR_SPARSE_MMA_MASK
	.align		4
        /*00a4*/ 	.byte	0x03, 0x50
        /*00a6*/ 	.short	0x0000


	//----- nvinfo : EIATTR_TCGEN05_1CTA_USED
	.align		4
        /*00a8*/ 	.byte	0x01, 0x51
	.zero		2


	//----- nvinfo : EIATTR_MAXREG_COUNT
	.align		4
        /*00ac*/ 	.byte	0x03, 0x1b
        /*00ae*/ 	.short	0x00ff


	//----- nvinfo : EIATTR_NUM_BARRIERS
	.align		4
        /*00b0*/ 	.byte	0x02, 0x4c
        /*00b2*/ 	.byte	0x09
	.zero		1


	//----- nvinfo : EIATTR_INT_WARP_WIDE_INSTR_OFFSETS
	.align		4
        /*00b4*/ 	.byte	0x04, 0x31
        /*00b6*/ 	.short	(.L_51 - .L_50)


	//   ....[0]....
.L_50:
        /*00b8*/ 	.word	0x00003f40


	//   ....[1]....
        /*00bc*/ 	.word	0x00003f60


	//----- nvinfo : EIATTR_COOP_GROUP_MASK_REGIDS
	.align		4
.L_51:
        /*00c0*/ 	.byte	0x04, 0x29
        /*00c2*/ 	.short	(.L_53 - .L_52)


	//   ....[0]....
.L_52:
        /*00c4*/ 	.word	0xffffffff


	//   ....[1]....
        /*00c8*/ 	.word	0xffffffff


	//   ....[2]....
        /*00cc*/ 	.word	0xffffffff


	//   ....[3]....
        /*00d0*/ 	.word	0xffffffff


	//   ....[4]....
        /*00d4*/ 	.word	0xffffffff


	//   ....[5]....
        /*00d8*/ 	.word	0xffffffff


	//   ....[6]....
        /*00dc*/ 	.word	0xffffffff


	//   ....[7]....
        /*00e0*/ 	.word	0xffffffff


	//   ....[8]....
        /*00e4*/ 	.word	0xffffffff


	//   ....[9]....
        /*00e8*/ 	.word	0xffffffff


	//   ....[10]....
        /*00ec*/ 	.word	0xffffffff


	//   ....[11]....
        /*00f0*/ 	.word	0xffffffff


	//   ....[12]....
        /*00f4*/ 	.word	0xffffffff


	//   ....[13]....
        /*00f8*/ 	.word	0xffffffff


	//----- nvinfo : EIATTR_COOP_GROUP_INSTR_OFFSETS
	.align		4
.L_53:
        /*00fc*/ 	.byte	0x04, 0x28
        /*00fe*/ 	.short	(.L_55 - .L_54)


	//   ....[0]....
.L_54:
        /*0100*/ 	.word	0x00000030


	//   ....[1]....
        /*0104*/ 	.word	0x00000470


	//   ....[2]....
        /*0108*/ 	.word	0x00000730


	//   ....[3]....
        /*010c*/ 	.word	0x00000b70


	//   ....[4]....
        /*0110*/ 	.word	0x00000c20


	//   ....[5]....
        /*0114*/ 	.word	0x00000cd0


	//   ....[6]....
        /*0118*/ 	.word	0x000012c0


	//   ....[7]....
        /*011c*/ 	.word	0x000012e0


	//   ....[8]....
        /*0120*/ 	.word	0x00001300


	//   ....[9]....
        /*0124*/ 	.word	0x00001550


	//   ....[10]....
        /*0128*/ 	.word	0x00001580


	//   ....[11]....
        /*012c*/ 	.word	0x000015c0


	//   ....[12]....
        /*0130*/ 	.word	0x00003e60


	//   ....[13]....
        /*0134*/ 	.word	0x00004020


	//----- nvinfo : EIATTR_VRC_CTA_INIT_COUNT
	.align		4
.L_55:
        /*0138*/ 	.byte	0x02, 0x4a
        /*013a*/ 	.byte	0x80
	.zero		1


	//----- nvinfo : EIATTR_MBARRIER_INSTR_OFFSETS
	.align		4
        /*013c*/ 	.byte	0x04, 0x39
        /*013e*/ 	.short	(.L_57 - .L_56)


	//   ....[0]....
.L_56:
        /*0140*/ 	.word	0x00000330
        /*0144*/ 	.word	0x000000ff
        /*0148*/ 	.word	0x00031800
        /*014c*/ 	.short	0x0100
        /*014e*/ 	.byte	0x05
	.zero		1


	//   ....[1]....
        /*0150*/ 	.word	0x00000340
        /*0154*/ 	.word	0x000000ff
        /*0158*/ 	.word	0x00031820
        /*015c*/ 	.short	0x0100
        /*015e*/ 	.byte	0x05
	.zero		1


	//   ....[2]....
        /*0160*/ 	.word	0x00000350
        /*0164*/ 	.word	0x000000ff
        /*0168*/ 	.word	0x00031840
        /*016c*/ 	.short	0x0100
        /*016e*/ 	.byte	0x05
	.zero		1


	//   ....[3]....
        /*0170*/ 	.word	0x00000360
        /*0174*/ 	.word	0x000000ff
        /*0178*/ 	.word	0x00031808
        /*017c*/ 	.short	0x0100
        /*017e*/ 	.byte	0x05
	.zero		1


	//   ....[4]....
        /*0180*/ 	.word	0x00000370
        /*0184*/ 	.word	0x000000ff
        /*0188*/ 	.word	0x00031828
        /*018c*/ 	.short	0x0100
        /*018e*/ 	.byte	0x05
	.zero		1


	//   ....[5]....
        /*0190*/ 	.word	0x00000380
        /*0194*/ 	.word	0x000000ff
        /*0198*/ 	.word	0x00031848
        /*019c*/ 	.short	0x0100
        /*019e*/ 	.byte	0x05
	.zero		1


	//   ....[6]....
        /*01a0*/ 	.word	0x00000390
        /*01a4*/ 	.word	0x000000ff
        /*01a8*/ 	.word	0x00031810
        /*01ac*/ 	.short	0x0100
        /*01ae*/ 	.byte	0x05
	.zero		1


	//   ....[7]....
        /*01b0*/ 	.word	0x000003a0
        /*01b4*/ 	.word	0x000000ff
        /*01b8*/ 	.word	0x00031830
        /*01bc*/ 	.short	0x0100
        /*01be*/ 	.byte	0x05
	.zero		1


	//   ....[8]....
        /*01c0*/ 	.word	0x000003b0
        /*01c4*/ 	.word	0x000000ff
        /*01c8*/ 	.word	0x00031850
        /*01cc*/ 	.short	0x0100
        /*01ce*/ 	.byte	0x05
	.zero		1


	//   ....[9]....
        /*01d0*/ 	.word	0x000003c0
        /*01d4*/ 	.word	0x000000ff
        /*01d8*/ 	.word	0x00031818
        /*01dc*/ 	.short	0x0100
        /*01de*/ 	.byte	0x05
	.zero		1


	//   ....[10]....
        /*01e0*/ 	.word	0x000003d0
        /*01e4*/ 	.word	0x000000ff
        /*01e8*/ 	.word	0x00031838
        /*01ec*/ 	.short	0x0100
        /*01ee*/ 	.byte	0x05
	.zero		1


	//   ....[11]....
        /*01f0*/ 	.word	0x000003e0
        /*01f4*/ 	.word	0x000000ff
        /*01f8*/ 	.word	0x00031858
        /*01fc*/ 	.short	0x0100
        /*01fe*/ 	.byte	0x05
	.zero		1


	//   ....[12]....
        /*0200*/ 	.word	0x000003f0
        /*0204*/ 	.word	0x000000ff
        /*0208*/ 	.word	0x00031860
        /*020c*/ 	.short	0x0100
        /*020e*/ 	.byte	0x05
	.zero		1


	//   ....[13]....
        /*0210*/ 	.word	0x00000400
        /*0214*/ 	.word	0x000000ff
        /*0218*/ 	.word	0x00031870
        /*021c*/ 	.short	0x0100
        /*021e*/ 	.byte	0x05
	.zero		1


	//   ....[14]....
        /*0220*/ 	.word	0x00000410
        /*0224*/ 	.word	0x000000ff
        /*0228*/ 	.word	0x00031868
        /*022c*/ 	.short	0x0100
        /*022e*/ 	.byte	0x05
	.zero		1


	//   ....[15]....
        /*0230*/ 	.word	0x00000420
        /*0234*/ 	.word	0x000000ff
        /*0238*/ 	.word	0x00031878
        /*023c*/ 	.short	0x0100
        /*023e*/ 	.byte	0x05
	.zero		1


	//   ....[16]....
        /*0240*/ 	.word	0x00000a20
        /*0244*/ 	.word	0x00000002
        /*0248*/ 	.word	0x00031800
        /*024c*/ 	.short	0x010a
        /*024e*/ 	.byte	0xff
	.zero		1


	//   ....[17]....
        /*0250*/ 	.word	0x00000db0
        /*0254*/ 	.word	0x00000002
        /*0258*/ 	.word	0x00000000
        /*025c*/ 	.short	0x0101
        /*025e*/ 	.byte	0xff
	.zero		1


	//   ....[18]....
        /*0260*/ 	.word	0x000010d0
        /*0264*/ 	.word	0x00000000
        /*0268*/ 	.word	0x00031870
        /*026c*/ 	.short	0x010a
        /*026e*/ 	.byte	0x08
	.zero		1


	//   ....[19]....
        /*0270*/ 	.word	0x00001150
        /*0274*/ 	.word	0x000000ff
        /*0278*/ 	.word	0x00031840
        /*027c*/ 	.short	0x010a
        /*027e*/ 	.byte	0x0a
	.zero		1


	//   ....[20]....
        /*0280*/ 	.word	0x00001520
        /*0284*/ 	.word	0x000000ff
        /*0288*/ 	.word	0x00031840
        /*028c*/ 	.short	0x010a
        /*028e*/ 	.byte	0x0d
	.zero		1


	//   ....[21]....
        /*0290*/ 	.word	0x00001af0
        /*0294*/ 	.word	0x00000003
        /*0298*/ 	.word	0x00031820
        /*029c*/ 	.short	0x010a
        /*029e*/ 	.byte	0xff
	.zero		1


	//   ....[22]....
        /*02a0*/ 	.word	0x00001d90
        /*02a4*/ 	.word	0x00000003
        /*02a8*/ 	.word	0x00031828
        /*02ac*/ 	.short	0x010a
        /*02ae*/ 	.byte	0xff
	.zero		1


	//   ....[23]....
        /*02b0*/ 	.word	0x00001ef0
        /*02b4*/ 	.word	0x00000003
        /*02b8*/ 	.word	0x00031830
        /*02bc*/ 	.short	0x010a
        /*02be*/ 	.byte	0xff
	.zero		1


	//   ....[24]....
        /*02c0*/ 	.word	0x00002040
        /*02c4*/ 	.word	0x00000003
        /*02c8*/ 	.word	0x00031838
        /*02cc*/ 	.short	0x010a
        /*02ce*/ 	.byte	0xff
	.zero		1


	//   ....[25]....
        /*02d0*/ 	.word	0x00002520
        /*02d4*/ 	.word	0x00000002
        /*02d8*/ 	.word	0x00031860
        /*02dc*/ 	.short	0x010a
        /*02de*/ 	.byte	0xff
	.zero		1


	//   ....[26]....
        /*02e0*/ 	.word	0x00003ce0
        /*02e4*/ 	.word	0x00000002
        /*02e8*/ 	.word	0x00000000
        /*02ec*/ 	.short	0x0101
        /*02ee*/ 	.byte	0xff
	.zero		1


	//   ....[27]....
        /*02f0*/ 	.word	0x00004050
        /*02f4*/ 	.word	0x00000002
        /*02f8*/ 	.word	0x00031800
        /*02fc*/ 	.short	0x010a
        /*02fe*/ 	.byte	0xff
	.zero		1


	//   ....[28]....
        /*0300*/ 	.word	0x000040d0
        /*0304*/ 	.word	0x00000000
        /*0308*/ 	.word	0x00031870
        /*030c*/ 	.short	0x010a
        /*030e*/ 	.byte	0xff
	.zero		1


	//   ....[29]....
        /*0310*/ 	.word	0x00004140
        /*0314*/ 	.word	0x00000002
        /*0318*/ 	.word	0x00031840
        /*031c*/ 	.short	0x010a
        /*031e*/ 	.byte	0xff
	.zero		1


	//   ....[30]....
        /*0320*/ 	.word	0x000041b0
        /*0324*/ 	.word	0x00000002
        /*0328*/ 	.word	0x00031840
        /*032c*/ 	.short	0x010a
        /*032e*/ 	.byte	0xff
	.zero		1


	//   ....[31]....
        /*0330*/ 	.word	0x00004220
        /*0334*/ 	.word	0x00000003
        /*0338*/ 	.word	0x00031820
        /*033c*/ 	.short	0x010a
        /*033e*/ 	.byte	0xff
	.zero		1


	//   ....[32]....
        /*0340*/ 	.word	0x00004280
        /*0344*/ 	.word	0x00000003
        /*0348*/ 	.word	0x00031828
        /*034c*/ 	.short	0x010a
        /*034e*/ 	.byte	0xff
	.zero		1


	//   ....[33]....
        /*0350*/ 	.word	0x000042e0
        /*0354*/ 	.word	0x00000003
        /*0358*/ 	.word	0x00031830
        /*035c*/ 	.short	0x010a
        /*035e*/ 	.byte	0xff
	.zero		1


	//   ....[34]....
        /*0360*/ 	.word	0x00004350
        /*0364*/ 	.word	0x00000003
        /*0368*/ 	.word	0x00031838
        /*036c*/ 	.short	0x010a
        /*036e*/ 	.byte	0xff
	.zero		1


	//   ....[35]....
        /*0370*/ 	.word	0x000043b0
        /*0374*/ 	.word	0x00000002
        /*0378*/ 	.word	0x00031860
        /*037c*/ 	.short	0x010a
        /*037e*/ 	.byte	0xff
	.zero		1


	//----- nvinfo : EIATTR_NUM_MBARRIERS
	.align		4
.L_57:
        /*0380*/ 	.byte	0x03, 0x38
        /*0382*/ 	.short	0x0010


	//----- nvinfo : EIATTR_EXIT_INSTR_OFFSETS
	.align		4
        /*0384*/ 	.byte	0x04, 0x1c
        /*0386*/ 	.short	(.L_59 - .L_58)


	//   ....[0]....
.L_58:
        /*0388*/ 	.word	0x00000830


	//   ....[1]....
        /*038c*/ 	.word	0x00000e10


	//   ....[2]....
        /*0390*/ 	.word	0x00000ef0


	//   ....[3]....
        /*0394*/ 	.word	0x00001840


	//   ....[4]....
        /*0398*/ 	.word	0x000018b0


	//   ....[5]....
        /*039c*/ 	.word	0x000021d0


	//   ....[6]....
        /*03a0*/ 	.word	0x00002230


	//   ....[7]....
        /*03a4*/ 	.word	0x00003e40


	//   ....[8]....
        /*03a8*/ 	.word	0x00004030


	//----- nvinfo : EIATTR_MAX_THREADS
	.align		4
.L_59:
        /*03ac*/ 	.byte	0x04, 0x05
        /*03ae*/ 	.short	(.L_61 - .L_60)
.L_60:
        /*03b0*/ 	.word	0x00000100
        /*03b4*/ 	.word	0x00000001
        /*03b8*/ 	.word	0x00000001


	//----- nvinfo : EIATTR_CRS_STACK_SIZE
	.align		4
.L_61:
        /*03bc*/ 	.byte	0x04, 0x1e
        /*03be*/ 	.short	(.L_63 - .L_62)
.L_62:
        /*03c0*/ 	.word	0x00000000


	//----- nvinfo : EIATTR_CBANK_PARAM_SIZE
	.align		4
.L_63:
        /*03c4*/ 	.byte	0x03, 0x19
        /*03c6*/ 	.short	0x02c0


	//----- nvinfo : EIATTR_PARAM_CBANK
	.align		4
        /*03c8*/ 	.byte	0x04, 0x0a
        /*03ca*/ 	.short	(.L_65 - .L_64)
	.align		4
.L_64:
        /*03cc*/ 	.word	index@(.nv.constant0._ZN9deep_gemm24sm100_fp8_gemm_1d1d_implILN4cute4UMMA5MajorE0ELS3_0ELj0ELj4096ELj7168ELj128ELj224ELj128ELj1ELj128ELj128ELj64ELj4ELj128ELj128ELj1ELb0ELj143ELNS_8GemmTypeE0ELb0EN7cutlass10bfloat16_tENS_16EpilogueIdentityEEEvPijjj14CUtensorMap_stS9_S9_S9_S9_)
        /*03d0*/ 	.short	0x0380
        /*03d2*/ 	.short	0x02c0


	//----- nvinfo : EIATTR_SW_WAR
	.align		4
.L_65:
        /*03d4*/ 	.byte	0x04, 0x36
        /*03d6*/ 	.short	(.L_67 - .L_66)
.L_66:
        /*03d8*/ 	.word	0x00000008
.L_67:


//--------------------- .nv.compat                --------------------------
	.section	.nv.compat,"",@"SHT_CUDA_COMPAT_INFO"
	.align	4
        /*0000*/ 	.byte	0x02, 0x02, 0x02, 0x00, 0x02, 0x05, 0x05, 0x00, 0x02, 0x03, 0x01, 0x00, 0x02, 0x06, 0x01, 0x00


//--------------------- .nv.callgraph             --------------------------
	.section	.nv.callgraph,"",@"SHT_CUDA_CALLGRAPH"
	.align	4
	.sectionentsize	8
	.align		4
        /*0000*/ 	.word	0x00000000
	.align		4
        /*0004*/ 	.word	0xffffffff
	.align		4
        /*0008*/ 	.word	0x00000000
	.align		4
        /*000c*/ 	.word	0xfffffffe
	.align		4
        /*0010*/ 	.word	0x00000000
	.align		4
        /*0014*/ 	.word	0xfffffffd
	.align		4
        /*0018*/ 	.word	0x00000000
	.align		4
        /*001c*/ 	.word	0xfffffffc


//--------------------- .nv.constant4             --------------------------
	.section	.nv.constant4,"a",@progbits
	.align	8
	.align		8
.nv.constant4:
        /*0000*/ 	.dword	_ZN47_INTERNAL_ee882062_9_kernel_cu_0d8ea099_28951484cuda3std3__45__cpo5beginE
	.align		8
        /*0008*/ 	.dword	_ZN47_INTERNAL_ee882062_9_kernel_cu_0d8ea099_28951484cuda3std3__45__cpo3endE
	.align		8
        /*0010*/ 	.dword	_ZN47_INTERNAL_ee882062_9_kernel_cu_0d8ea099_28951484cuda3std3__45__cpo6cbeginE
	.align		8
        /*0018*/ 	.dword	_ZN47_INTERNAL_ee882062_9_kernel_cu_0d8ea099_28951484cuda3std3__45__cpo4cendE
	.align		8
        /*0020*/ 	.dword	_ZN47_INTERNAL_ee882062_9_kernel_cu_0d8ea099_28951484cuda3std3__449_GLOBAL__N__ee882062_9_kernel_cu_0d8ea099_28951486ignoreE
	.align		8
        /*0028*/ 	.dword	_ZN47_INTERNAL_ee882062_9_kernel_cu_0d8ea099_28951484cuda3std3__419piecewise_constructE
	.align		8
        /*0030*/ 	.dword	_ZN47_INTERNAL_ee882062_9_kernel_cu_0d8ea099_28951484cuda3std3__48in_placeE
	.align		8
        /*0038*/ 	.dword	_ZN47_INTERNAL_ee882062_9_kernel_cu_0d8ea099_28951484cuda3std6ranges3__45__cpo4swapE
	.align		8
        /*0040*/ 	.dword	_ZN47_INTERNAL_ee882062_9_kernel_cu_0d8ea099_28951484cuda3std6ranges3__45__cpo9iter_moveE
	.align		8
        /*0048*/ 	.dword	_ZN47_INTERNAL_ee882062_9_kernel_cu_0d8ea099_28951484cute7productE
	.align		8
        /*0050*/ 	.dword	_ZN47_INTERNAL_ee882062_9_kernel_cu_0d8ea099_28951484cute1_E


//--------------------- .text._ZN9deep_gemm24sm100_fp8_gemm_1d1d_implILN4cute4UMMA5MajorE0ELS3_0ELj0ELj4096ELj7168ELj128ELj224ELj128ELj1ELj128ELj128ELj64ELj4ELj128ELj128ELj1ELb0ELj143ELNS_8GemmTypeE0ELb0EN7cutlass10bfloat16_tENS_16EpilogueIdentityEEEvPijjj14CUtensorMap_stS9_S9_S9_S9_ --------------------------
	.section	.text._ZN9deep_gemm24sm100_fp8_gemm_1d1d_implILN4cute4UMMA5MajorE0ELS3_0ELj0ELj4096ELj7168ELj128ELj224ELj128ELj1ELj128ELj128ELj64ELj4ELj128ELj128ELj1ELb0ELj143ELNS_8GemmTypeE0ELb0EN7cutlass10bfloat16_tENS_16EpilogueIdentityEEEvPijjj14CUtensorMap_stS9_S9_S9_S9_,"ax",@progbits
	.align	128
        .global         _ZN9deep_gemm24sm100_fp8_gemm_1d1d_implILN4cute4UMMA5MajorE0ELS3_0ELj0ELj4096ELj7168ELj128ELj224ELj128ELj1ELj128ELj128ELj64ELj4ELj128ELj128ELj1ELb0ELj143ELNS_8GemmTypeE0ELb0EN7cutlass10bfloat16_tENS_16EpilogueIdentityEEEvPijjj14CUtensorMap_stS9_S9_S9_S9_
        .type           _ZN9deep_gemm24sm100_fp8_gemm_1d1d_implILN4cute4UMMA5MajorE0ELS3_0ELj0ELj4096ELj7168ELj128ELj224ELj128ELj1ELj128ELj128ELj64ELj4ELj128ELj128ELj1ELb0ELj143ELNS_8GemmTypeE0ELb0EN7cutlass10bfloat16_tENS_16EpilogueIdentityEEEvPijjj14CUtensorMap_stS9_S9_S9_S9_,@function
        .size           _ZN9deep_gemm24sm100_fp8_gemm_1d1d_implILN4cute4UMMA5MajorE0ELS3_0ELj0ELj4096ELj7168ELj128ELj224ELj128ELj1ELj128ELj128ELj64ELj4ELj128ELj128ELj1ELb0ELj143ELNS_8GemmTypeE0ELb0EN7cutlass10bfloat16_tENS_16EpilogueIdentityEEEvPijjj14CUtensorMap_stS9_S9_S9_S9_,(.L_x_81 - _ZN9deep_gemm24sm100_fp8_gemm_1d1d_implILN4cute4UMMA5MajorE0ELS3_0ELj0ELj4096ELj7168ELj128ELj224ELj128ELj1ELj128ELj128ELj64ELj4ELj128ELj128ELj1ELb0ELj143ELNS_8GemmTypeE0ELb0EN7cutlass10bfloat16_tENS_16EpilogueIdentityEEEvPijjj14CUtensorMap_stS9_S9_S9_S9_)
        .other          _ZN9deep_gemm24sm100_fp8_gemm_1d1d_implILN4cute4UMMA5MajorE0ELS3_0ELj0ELj4096ELj7168ELj128ELj224ELj128ELj1ELj128ELj128ELj64ELj4ELj128ELj128ELj1ELb0ELj143ELNS_8GemmTypeE0ELb0EN7cutlass10bfloat16_tENS_16EpilogueIdentityEEEvPijjj14CUtensorMap_stS9_S9_S9_S9_,@"STO_CUDA_ENTRY STV_DEFAULT"
_ZN9deep_gemm24sm100_fp8_gemm_1d1d_implILN4cute4UMMA5MajorE0ELS3_0ELj0ELj4096ELj7168ELj128ELj224ELj128ELj1ELj128ELj128ELj64ELj4ELj128ELj128ELj1ELb0ELj143ELNS_8GemmTypeE0ELb0EN7cutlass10bfloat16_tENS_16EpilogueIdentityEEEvPijjj14CUtensorMap_stS9_S9_S9_S9_:
.text._ZN9deep_gemm24sm100_fp8_gemm_1d1d_implILN4cute4UMMA5MajorE0ELS3_0ELj0ELj4096ELj7168ELj128ELj224ELj128ELj1ELj128ELj128ELj64ELj4ELj128ELj128ELj1ELb0ELj143ELNS_8GemmTypeE0ELb0EN7cutlass10bfloat16_tENS_16EpilogueIdentityEEEvPijjj14CUtensorMap_stS9_S9_S9_S9_:
[----:B------:R-:W1:Y:S01]  /*0000*/  LDC R1, c[0x0][0x37c] ;  /* 0x0000df00ff017b82 */ /* 0x000e620000000800 */
[----:B------:R-:W2:Y:S02]  /*0010*/  S2R R0, SR_TID.X ;  /* 0x0000000000007919 */ /* 0x000ea40000002100 */
[----:B--2---:R-:W-:-:S05]  /*0020*/  SHF.R.U32.HI R0, RZ, 0x5, R0 ;  /* 0x00000005ff007819 */ /* 0x004fca0000011600 */
[----:B------:R-:W2:Y:S02]  /*0030*/  SHFL.IDX PT, R3, R0, RZ, 0x1f ;  /* 0x00001fff00037589 */ /* 0x000ea400000e0000 */
[----:B--2---:R-:W-:-:S13]  /*0040*/  ISETP.NE.AND P0, PT, R3, 0x2, PT ;  /* 0x000000020300780c */ /* 0x004fda0003f05270 */
[----:B-1----:R-:W-:Y:S05]  /*0050*/  @!P0 BRA `(.L_x_0) ;  /* 0x0000000400008947 */ /* 0x002fea0003800000 */
[----:B------:R-:W-:-:S13]  /*0060*/  ISETP.NE.AND P0, PT, R3, 0x1, PT ;  /* 0x000000010300780c */ /* 0x000fda0003f05270 */
[----:B------:R-:W-:Y:S05]  /*0070*/  @!P0 BRA `(.L_x_1) ;  /* 0x0000000000608947 */ /* 0x000fea0003800000 */
[----:B------:R-:W-:-:S13]  /*0080*/  ISETP.NE.AND P0, PT, R3, RZ, PT ;  /* 0x000000ff0300720c */ /* 0x000fda0003f05270 */
[----:B------:R-:W-:Y:S05]  /*0090*/  @P0 BRA `(.L_x_2) ;  /* 0x0000000400a80947 */ /* 0x000fea0003800000 */
[----:B------:R-:W-:Y:S01]  /*00a0*/  ELECT P0, URZ, PT ;  /* 0x0000000000ff782f */ /* 0x000fe20003800000 */
[----:B------:R-:W-:-:S12]  /*00b0*/  BSSY.RECONVERGENT B0, `(.L_x_3) ;  /* 0x0000013000007945 */ /* 0x000fd80003800200 */
[----:B------:R-:W-:Y:S05]  /*00c0*/  @!P0 BRA `(.L_x_4) ;  /* 0x0000000000448947 */ /* 0x000fea0003800000 */
[----:B------:R-:W1:Y:S02]  /*00d0*/  LDCU.64 UR4, c[0x0][0x348] ;  /* 0x00006900ff0477ac */ /* 0x000e640008000a00 */
[----:B-1----:R-:W-:Y:S02]  /*00e0*/  UIADD3 UR12, UP4, UPT, UR4, 0x40, URZ ;  /* 0x00000040040c7890 */ /* 0x002fe4000ff9e0ff */
[----:B------:R-:W-:Y:S02]  /*00f0*/  UIADD3 UR10, UP3, UPT, UR4, 0xc0, URZ ;  /* 0x000000c0040a7890 */ /* 0x000fe4000ff7e0ff */
[----:B------:R-:W-:Y:S02]  /*0100*/  UIADD3 UR8, UP2, UPT, UR4, 0x140, URZ ;  /* 0x0000014004087890 */ /* 0x000fe4000ff5e0ff */
[----:B------:R-:W-:Y:S02]  /*0110*/  UIADD3 UR6, UP1, UPT, UR4, 0x1c0, URZ ;  /* 0x000001c004067890 */ /* 0x000fe4000ff3e0ff */
[----:B------:R-:W-:-:S02]  /*0120*/  UIADD3 UR4, UP0, UPT, UR4, 0x240, URZ ;  /* 0x0000024004047890 */ /* 0x000fc4000ff1e0ff */
[----:B------:R-:W-:Y:S02]  /*0130*/  UIADD3.X UR13, UPT, UPT, URZ, UR5, URZ, UP4, !UPT ;  /* 0x00000005ff0d7290 */ /* 0x000fe4000a7fe4ff */
[----:B------:R-:W-:Y:S02]  /*0140*/  UIADD3.X UR11, UPT, UPT, URZ, UR5, URZ, UP3, !UPT ;  /* 0x00000005ff0b7290 */ /* 0x000fe40009ffe4ff */
[----:B------:R-:W-:Y:S02]  /*0150*/  UIADD3.X UR9, UPT, UPT, URZ, UR5, URZ, UP2, !UPT ;  /* 0x00000005ff097290 */ /* 0x000fe400097fe4ff */
[----:B------:R-:W-:Y:S02]  /*0160*/  UIADD3.X UR7, UPT, UPT, URZ, UR5, URZ, UP1, !UPT ;  /* 0x00000005ff077290 */ /* 0x000fe40008ffe4ff */
[----:B------:R-:W-:Y:S01]  /*0170*/  UIADD3.X UR5, UPT, UPT, URZ, UR5, URZ, UP0, !UPT ;  /* 0x00000005ff057290 */ /* 0x000fe200087fe4ff */
[----:B------:R1:W-:Y:S02]  /*0180*/  UTMACCTL.PF [UR12] ;  /* 0x000000000c0079b9 */ /* 0x0003e40008040000 */
[----:B------:R1:W-:Y:S02]  /*0190*/  UTMACCTL.PF [UR10] ;  /* 0x000000000a0079b9 */ /* 0x0003e40008040000 */
[----:B------:R1:W-:Y:S02]  /*01a0*/  UTMACCTL.PF [UR8] ;  /* 0x00000000080079b9 */ /* 0x0003e40008040000 */
[----:B------:R1:W-:Y:S02]  /*01b0*/  UTMACCTL.PF [UR6] ;  /* 0x00000000060079b9 */ /* 0x0003e40008040000 */
[----:B------:R1:W-:Y:S02]  /*01c0*/  UTMACCTL.PF [UR4] ;  /* 0x00000000040079b9 */ /* 0x0003e40008040000 */
[----:B-1----:R-:W-:Y:S01]  /*01d0*/  NOP ;  /* 0x0000000000007918 */ /* 0x002fe20000000000 */
.L_x_4:
[----:B------:R-:W-:Y:S05]  /*01e0*/  BSYNC.RECONVERGENT B0 ;  /* 0x0000000000007941 */ /* 0x000fea0003800200 */
.L_x_3:
[----:B------:R-:W-:Y:S05]  /*01f0*/  BRA `(.L_x_2) ;  /* 0x0000000400507947 */ /* 0x000fea0003800000 */
.L_x_1:
[----:B------:R-:W-:Y:S01]  /*0200*/  ELECT P0, URZ, PT ;  /* 0x0000000000ff782f */ /* 0x000fe20003800000 */
[----:B------:R-:W-:-:S12]  /*0210*/  BSSY.RECONVERGENT B0, `(.L_x_5) ;  /* 0x0000023000007945 */ /* 0x000fd80003800200 */
[----:B------:R-:W-:Y:S05]  /*0220*/  @!P0 BRA `(.L_x_6) ;  /* 0x0000000000848947 */ /* 0x000fea0003800000 */
[----:B------:R-:W1:Y:S01]  /*0230*/  S2UR UR5, SR_CgaCtaId ;  /* 0x00000000000579c3 */ /* 0x000e620000008800 */
[----:B------:R-:W-:Y:S01]  /*0240*/  UMOV UR7, 0x400 ;  /* 0x0000040000077882 */ /* 0x000fe20000000000 */
[----:B------:R-:W-:Y:S01]  /*0250*/  UMOV UR6, 0x1 ;  /* 0x0000000100067882 */ /* 0x000fe20000000000 */
[----:B------:R-:W-:Y:S02]  /*0260*/  UMOV UR4, 0x20 ;  /* 0x0000002000047882 */ /* 0x000fe40000000000 */
[----:B------:R-:W-:-:S04]  /*0270*/  UIADD3 UR8, UPT, UPT, -UR4, 0x100000, URZ ;  /* 0x0010000004087890 */ /* 0x000fc8000fffe1ff */
[----:B------:R-:W-:Y:S02]  /*0280*/  USHF.L.U32 UR9, UR8, 0xb, URZ ;  /* 0x0000000b08097899 */ /* 0x000fe400080006ff */
[----:B------:R-:W-:Y:S01]  /*0290*/  USHF.L.U32 UR8, UR8, 0x1, URZ ;  /* 0x0000000108087899 */ /* 0x000fe200080006ff */
[----:B------:R-:W-:Y:S02]  /*02a0*/  UMOV UR4, 0x80 ;  /* 0x0000008000047882 */ /* 0x000fe40000000000 */
[----:B------:R-:W-:-:S04]  /*02b0*/  UIADD3 UR10, UPT, UPT, -UR4, 0x100000, URZ ;  /* 0x00100000040a7890 */ /* 0x000fc8000fffe1ff */
[----:B------:R-:W-:Y:S02]  /*02c0*/  USHF.L.U32 UR11, UR10, 0xb, URZ ;  /* 0x0000000b0a0b7899 */ /* 0x000fe400080006ff */
[----:B------:R-:W-:Y:S02]  /*02d0*/  USHF.L.U32 UR10, UR10, 0x1, URZ ;  /* 0x000000010a0a7899 */ /* 0x000fe400080006ff */
[----:B-1----:R-:W-:Y:S02]  /*02e0*/  ULEA UR5, UR5, UR7, 0x18 ;  /* 0x0000000705057291 */ /* 0x002fe4000f8ec0ff */
[----:B------:R-:W-:-:S04]  /*02f0*/  UIADD3 UR6, UPT, UPT, -UR6, 0x100000, URZ ;  /* 0x0010000006067890 */ /* 0x000fc8000fffe1ff */
[----:B------:R-:W-:Y:S02]  /*0300*/  USHF.L.U32 UR7, UR6, 0xb, URZ ;  /* 0x0000000b06077899 */ /* 0x000fe400080006ff */
[----:B------:R-:W-:Y:S01]  /*0310*/  USHF.L.U32 UR6, UR6, 0x1, URZ ;  /* 0x0000000106067899 */ /* 0x000fe200080006ff */
[----:B------:R-:W1:Y:S11]  /*0320*/  FENCE.VIEW.ASYNC.S ;  /* 0x00000000000073c6 */ /* 0x000e760000000000 */
[----:B-1----:R1:W2:Y:S01]  /*0330*/  SYNCS.EXCH.64 URZ, [UR5+0x31800], UR6 ;  /* 0x0318000605ff75b2 */ /* 0x0022a20008000100 */
[----:B------:R1:W3:Y:S01]  /*0340*/  SYNCS.EXCH.64 URZ, [UR5+0x31820], UR6 ;  /* 0x0318200605ff75b2 */ /* 0x0002e20008000100 */
[----:B------:R1:W4:Y:S01]  /*0350*/  SYNCS.EXCH.64 URZ, [UR5+0x31840], UR8 ;  /* 0x0318400805ff75b2 */ /* 0x0003220008000100 */
[----:B------:R1:W5:Y:S01]  /*0360*/  SYNCS.EXCH.64 URZ, [UR5+0x31808], UR6 ;  /* 0x0318080605ff75b2 */ /* 0x0003620008000100 */
[----:B------:R1:W1:Y:S01]  /*0370*/  SYNCS.EXCH.64 URZ, [UR5+0x31828], UR6 ;  /* 0x0318280605ff75b2 */ /* 0x0002620008000100 */
        /* <DEDUP_REMOVED lines=11> */
[----:B------:R-:W-:Y:S01]  /*0430*/  NOP ;  /* 0x0000000000007918 */ /* 0x000fe20000000000 */
.L_x_6:
[----:B-1----:R-:W-:Y:S05]  /*0440*/  BSYNC.RECONVERGENT B0 ;  /* 0x0000000000007941 */ /* 0x002fea0003800200 */
.L_x_5:
[----:B------:R-:W-:Y:S05]  /*0450*/  BRA `(.L_x_2) ;  /* 0x0000000000b87947 */ /* 0x000fea0003800000 */
.L_x_0:
[----:B------:R-:W1:Y:S01]  /*0460*/  S2UR UR6, SR_CgaCtaId ;  /* 0x00000000000679c3 */ /* 0x000e620000008800 */
[----:B------:R-:W-:Y:S01]  /*0470*/  NOP ;  /* 0x0000000000007918 */ /* 0x000fe20000000000 */
[----:B------:R-:W-:Y:S01]  /*0480*/  UMOV UR4, 0x40 ;  /* 0x0000004000047882 */ /* 0x000fe20000000000 */
[----:B------:R-:W-:Y:S01]  /*0490*/  UMOV UR5, 0x400 ;  /* 0x0000040000057882 */ /* 0x000fe20000000000 */
[----:B-1----:R-:W-:Y:S02]  /*04a0*/  ULEA UR4, UR6, UR4, 0x18 ;  /* 0x0000000406047291 */ /* 0x002fe4000f8ec0ff */
[----:B------:R-:W-:-:S07]  /*04b0*/  ULEA UR5, UR6, UR5, 0x18 ;  /* 0x0000000506057291 */ /* 0x000fce000f8ec0ff */
[----:B------:R-:W1:Y:S02]  /*04c0*/  LDS.U8 R0, [UR4] ;  /* 0x00000004ff007984 */ /* 0x000e640008000000 */
[----:B-1----:R-:W-:-:S13]  /*04d0*/  ISETP.NE.AND P0, PT, R0, RZ, PT ;  /* 0x000000ff0000720c */ /* 0x002fda0003f05270 */
[----:B------:R-:W-:Y:S05]  /*04e0*/  @P0 BRA `(.L_x_7) ;  /* 0x00000000007c0947 */ /* 0x000fea0003800000 */
[----:B------:R-:W-:-:S13]  /*04f0*/  ELECT P0, URZ, PT ;  /* 0x0000000000ff782f */ /* 0x000fda0003800000 */
[----:B------:R-:W-:Y:S05]  /*0500*/  @!P0 BRA `(.L_x_8) ;  /* 0x0000000000848947 */ /* 0x000fea0003800000 */
[----:B------:R-:W-:Y:S01]  /*0510*/  UMOV UR4, 0x10 ;  /* 0x0000001000047882 */ /* 0x000fe20000000000 */
[----:B------:R-:W-:-:S04]  /*0520*/  IMAD.MOV.U32 R2, RZ, RZ, 0xffff ;  /* 0x0000ffffff027424 */ /* 0x000fc800078e00ff */
[----:B------:R-:W-:Y:S04]  /*0530*/  DEPBAR.LE SB1, 0x36 ;  /* 0x00009d800000791a */ /* 0x000fe80000000000 */
[----:B------:R-:W1:Y:S02]  /*0540*/  UTCATOMSWS.FIND_AND_SET.ALIGN UP0, UR4, UR4 ;  /* 0x00000004000475e3 */ /* 0x000e640008000800 */
[----:B-1----:R-:W-:Y:S01]  /*0550*/  PLOP3.LUT P0, PT, PT, PT, UP0, 0x80, 0x8 ;  /* 0x000000000008781c */ /* 0x002fe20003f0f008 */
[----:B------:R-:W-:-:S03]  /*0560*/  IMAD.U32 R7, RZ, RZ, UR4 ;  /* 0x00000004ff077e24 */ /* 0x000fc6000f8e00ff */
[----:B------:R-:W-:-:S04]  /*0570*/  SEL R0, RZ, 0xffffffff, !P0 ;  /* 0xffffffffff007807 */ /* 0x000fc80004000000 */
[----:B------:R-:W-:Y:S01]  /*0580*/  ISETP.NE.AND P0, PT, R0, RZ, PT ;  /* 0x000000ff0000720c */ /* 0x000fe20003f05270 */
[----:B------:R-:W-:-:S12]  /*0590*/  IMAD.MOV.U32 R0, RZ, RZ, 0x1 ;  /* 0x00000001ff007424 */ /* 0x000fd800078e00ff */
[----:B------:R-:W-:Y:S05]  /*05a0*/  @P0 BRA `(.L_x_9) ;  /* 0x0000000000240947 */ /* 0x000fea0003800000 */
.L_x_10:
[----:B------:R-:W-:Y:S05]  /*05b0*/  NANOSLEEP 0x64 ;  /* 0x000000640000795d */ /* 0x000fea0003800000 */
[----:B------:R-:W-:-:S05]  /*05c0*/  UMOV UR4, 0x10 ;  /* 0x0000001000047882 */ /* 0x000fca0000000000 */
[----:B------:R-:W-:Y:S04]  /*05d0*/  DEPBAR.LE SB1, 0x36 ;  /* 0x00009d800000791a */ /* 0x000fe80000000000 */
[----:B------:R-:W1:Y:S02]  /*05e0*/  UTCATOMSWS.FIND_AND_SET.ALIGN UP0, UR4, UR4 ;  /* 0x00000004000475e3 */ /* 0x000e640008000800 */
[----:B-1----:R-:W-:Y:S01]  /*05f0*/  PLOP3.LUT P0, PT, PT, PT, UP0, 0x80, 0x8 ;  /* 0x000000000008781c */ /* 0x002fe20003f0f008 */
[----:B------:R-:W-:-:S03]  /*0600*/  IMAD.U32 R7, RZ, RZ, UR4 ;  /* 0x00000004ff077e24 */ /* 0x000fc6000f8e00ff */
[----:B------:R-:W-:-:S04]  /*0610*/  SEL R4, RZ, 0xffffffff, !P0 ;  /* 0xffffffffff047807 */ /* 0x000fc80004000000 */
[----:B------:R-:W-:-:S13]  /*0620*/  ISETP.NE.AND P0, PT, R4, RZ, PT ;  /* 0x000000ff0400720c */ /* 0x000fda0003f05270 */
[----:B------:R-:W-:Y:S05]  /*0630*/  @!P0 BRA `(.L_x_10) ;  /* 0xfffffffc00dc8947 */ /* 0x000fea000383ffff */
.L_x_9:
[C---:B------:R-:W-:Y:S01]  /*0640*/  VIADD R5, R7.reuse, 0x10 ;  /* 0x0000001007057836 */ /* 0x040fe20000000000 */
[----:B------:R-:W-:Y:S01]  /*0650*/  UMOV UR4, 0x50 ;  /* 0x0000005000047882 */ /* 0x000fe20000000000 */
[----:B------:R-:W-:Y:S01]  /*0660*/  SHF.L.U32 R2, R2, R7, RZ ;  /* 0x0000000702027219 */ /* 0x000fe200000006ff */
[----:B------:R-:W-:Y:S01]  /*0670*/  ULEA UR4, UR6, UR4, 0x18 ;  /* 0x0000000406047291 */ /* 0x000fe2000f8ec0ff */
[----:B------:R-:W-:Y:S01]  /*0680*/  IMAD.SHL.U32 R7, R7, 0x20, RZ ;  /* 0x0000002007077824 */ /* 0x000fe200078e00ff */
[----:B------:R-:W-:-:S04]  /*0690*/  SHF.L.U32 R5, R0, R5, RZ ;  /* 0x0000000500057219 */ /* 0x000fc800000006ff */
[----:B------:R-:W-:-:S05]  /*06a0*/  LOP3.LUT R2, R5, R2, RZ, 0xfc, !PT ;  /* 0x0000000205027212 */ /* 0x000fca00078efcff */
[----:B------:R1:W-:Y:S04]  /*06b0*/  ATOMS.OR RZ, [UR4], R2 ;  /* 0x00000002ffff798c */ /* 0x0003e8000b000004 */
[----:B------:R1:W-:Y:S01]  /*06c0*/  STS [UR5+0x31880], R7 ;  /* 0x03188007ff007988 */ /* 0x0003e20008000805 */
[----:B------:R-:W-:Y:S05]  /*06d0*/  BRA `(.L_x_8) ;  /* 0x0000000000107947 */ /* 0x000fea0003800000 */
.L_x_7:
[----:B------:R-:W-:Y:S02]  /*06e0*/  MOV R0, 0xffffffff ;  /* 0xffffffff00007802 */ /* 0x000fe40000000f00 */
[----:B------:R-:W-:-:S03]  /*06f0*/  MOV R4, 0x720 ;  /* 0x0000072000047802 */ /* 0x000fc60000000f00 */
[----:B------:R1:W-:Y:S04]  /*0700*/  STS [UR5+0x31880], R0 ;  /* 0x03188000ff007988 */ /* 0x0003e80008000805 */
[----:B-1----:R-:W-:Y:S05]  /*0710*/  CALL.REL.NOINC `($__internal_1_$__cuda_sm10x_tcgen05_guardrail_trap_phase_invalid_during_alloc) ;  /* 0x0000003c00447944 */ /* 0x002fea0003c00000 */
.L_x_8:
[----:B------:R-:W-:Y:S05]  /*0720*/  WARPSYNC.ALL ;  /* 0x0000000000007948 */ /* 0x000fea0003800000 */
[----:B------:R-:W-:Y:S01]  /*0730*/  NOP ;  /* 0x0000000000007918 */ /* 0x000fe20000000000 */
.L_x_2:
[----:B------:R-:W1:Y:S01]  /*0740*/  LDC R0, c[0x0][0x388] ;  /* 0x0000e200ff007b82 */ /* 0x000e620000000800 */
[----:B------:R-:W5:Y:S07]  /*0750*/  S2R R21, SR_LANEID ;  /* 0x0000000000157919 */ /* 0x000f6e0000000000 */
[----:B--2345:R-:W-:Y:S01]  /*0760*/  BAR.SYNC.DEFER_BLOCKING 0x0 ;  /* 0x0000000000007b1d */ /* 0x03cfe20000010000 */
[----:B------:R-:W-:Y:S02]  /*0770*/  ISETP.NE.AND P0, PT, R3, RZ, PT ;  /* 0x000000ff0300720c */ /* 0x000fe40003f05270 */
[----:B-1----:R-:W-:-:S04]  /*0780*/  IADD3 R0, PT, PT, R0, 0x7f, RZ ;  /* 0x0000007f00007810 */ /* 0x002fc80007ffe0ff */
[----:B------:R-:W-:-:S05]  /*0790*/  SHF.R.U32.HI R31, RZ, 0x7, R0 ;  /* 0x00000007ff1f7819 */ /* 0x000fca0000011600 */
[----:B------:R-:W-:Y:S02]  /*07a0*/  IMAD R5, R31, 0x13, RZ ;  /* 0x000000131f057824 */ /* 0x000fe400078e02ff */
[----:B------:R-:W-:Y:S05]  /*07b0*/  @!P0 BRA `(.L_x_11) ;  /* 0x00000010002c8947 */ /* 0x000fea0003800000 */
[----:B------:R-:W-:Y:S01]  /*07c0*/  ISETP.NE.AND P0, PT, R3, 0x1, PT ;  /* 0x000000010300780c */ /* 0x000fe20003f05270 */
[----:B------:R-:W1:-:S12]  /*07d0*/  S2UR UR5, SR_CgaCtaId ;  /* 0x00000000000579c3 */ /* 0x000e580000008800 */
[----:B------:R-:W-:Y:S05]  /*07e0*/  @!P0 BRA `(.L_x_12) ;  /* 0x0000000400948947 */ /* 0x000fea0003800000 */
[----:B------:R-:W-:-:S13]  /*07f0*/  ISETP.NE.AND P0, PT, R3, 0x2, PT ;  /* 0x000000020300780c */ /* 0x000fda0003f05270 */
[----:B------:R-:W-:Y:S05]  /*0800*/  @P0 BRA `(.L_x_13) ;  /* 0x0000001800800947 */ /* 0x000fea0003800000 */
[----:B------:R-:W2:Y:S02]  /*0810*/  S2UR UR4, SR_CTAID.X ;  /* 0x00000000000479c3 */ /* 0x000ea40000002500 */
[----:B--2---:R-:W-:-:S13]  /*0820*/  ISETP.LE.U32.AND P0, PT, R5, UR4, PT ;  /* 0x0000000405007c0c */ /* 0x004fda000bf03070 */
[----:B-1----:R-:W-:Y:S05]  /*0830*/  @P0 EXIT ;  /* 0x000000000000094d */ /* 0x002fea0003800000 */
[--C-:B------:R-:W-:Y:S01]  /*0840*/  SHF.R.U32.HI R20, RZ, 0x3, R21.reuse ;  /* 0x00000003ff147819 */ /* 0x100fe20000011615 */
[----:B------:R-:W-:Y:S01]  /*0850*/  ULOP3.LUT UR4, URZ, UR4, URZ, 0x33, !UPT ;  /* 0x00000004ff047292 */ /* 0x000fe2000f8e33ff */
[----:B------:R-:W-:Y:S02]  /*0860*/  HFMA2 R15, -RZ, RZ, 0, 0 ;  /* 0x00000000ff0f7431 */ /* 0x000fe400000001ff */
[----:B------:R-:W-:Y:S01]  /*0870*/  IMAD.MOV.U32 R16, RZ, RZ, RZ ;  /* 0x000000ffff107224 */ /* 0x000fe200078e00ff */
[C---:B------:R-:W-:Y:S01]  /*0880*/  LOP3.LUT R6, R20.reuse, 0x1, RZ, 0x3c, !PT ;  /* 0x0000000114067812 */ /* 0x040fe200078e3cff */
[C---:B------:R-:W-:Y:S01]  /*0890*/  IMAD.SHL.U32 R0, R20.reuse, 0x20, RZ ;  /* 0x0000002014007824 */ /* 0x040fe200078e00ff */
[C---:B------:R-:W-:Y:S01]  /*08a0*/  LOP3.LUT R18, R20.reuse, 0x2, RZ, 0x3c, !PT ;  /* 0x0000000214127812 */ /* 0x040fe200078e3cff */
[----:B------:R-:W-:Y:S01]  /*08b0*/  VIADD R25, R5, UR4 ;  /* 0x0000000405197c36 */ /* 0x000fe20008000000 */
[----:B------:R-:W-:Y:S01]  /*08c0*/  LOP3.LUT R4, R20, 0x3, RZ, 0x3c, !PT ;  /* 0x0000000314047812 */ /* 0x000fe200078e3cff */
[----:B------:R-:W-:Y:S01]  /*08d0*/  IMAD R20, R21, 0x4, R20 ;  /* 0x0000000415147824 */ /* 0x000fe200078e0214 */
[C---:B------:R-:W-:Y:S01]  /*08e0*/  LOP3.LUT R2, R0.reuse, 0x20, RZ, 0x3c, !PT ;  /* 0x0000002000027812 */ /* 0x040fe200078e3cff */
[----:B------:R-:W-:Y:S01]  /*08f0*/  IMAD.HI.U32 R25, R25, -0x1ada67d5, RZ ;  /* 0xe525982b19197827 */ /* 0x000fe200078e00ff */
[C---:B------:R-:W-:Y:S01]  /*0900*/  LOP3.LUT R22, R0.reuse, 0x40, RZ, 0x3c, !PT ;  /* 0x0000004000167812 */ /* 0x040fe200078e3cff */
[----:B------:R-:W-:Y:S01]  /*0910*/  UMOV UR5, URZ ;  /* 0x000000ff00057c82 */ /* 0x000fe20008000000 */
[CC--:B------:R-:W-:Y:S01]  /*0920*/  IADD3 R24, PT, PT, R0.reuse, R21.reuse, RZ ;  /* 0x0000001500187210 */ /* 0x0c0fe20007ffe0ff */
[C---:B------:R-:W-:Y:S01]  /*0930*/  IMAD R19, R21.reuse, 0x4, R6 ;  /* 0x0000000415137824 */ /* 0x040fe200078e0206 */
[----:B------:R-:W-:Y:S01]  /*0940*/  LOP3.LUT R0, R0, 0x60, RZ, 0x3c, !PT ;  /* 0x0000006000007812 */ /* 0x000fe200078e3cff */
[C---:B------:R-:W-:Y:S01]  /*0950*/  IMAD R18, R21.reuse, 0x4, R18 ;  /* 0x0000000415127824 */ /* 0x040fe200078e0212 */
[----:B------:R-:W-:Y:S01]  /*0960*/  LEA R17, R21, R4, 0x2 ;  /* 0x0000000415117211 */ /* 0x000fe200078e10ff */
[----:B------:R-:W-:Y:S01]  /*0970*/  IMAD.IADD R23, R2, 0x1, R21 ;  /* 0x0000000102177824 */ /* 0x000fe200078e0215 */
[----:B------:R-:W-:Y:S01]  /*0980*/  SHF.R.U32.HI R25, RZ, 0x7, R25 ;  /* 0x00000007ff197819 */ /* 0x000fe20000011619 */
[----:B------:R-:W-:Y:S01]  /*0990*/  IMAD.IADD R22, R22, 0x1, R21 ;  /* 0x0000000116167824 */ /* 0x000fe200078e0215 */
[----:B------:R-:W-:-:S07]  /*09a0*/  IADD3 R21, PT, PT, R0, R21, RZ ;  /* 0x0000001500157210 */ /* 0x000fce0007ffe0ff */
.L_x_17:
[----:B-1----:R-:W1:Y:S01]  /*09b0*/  S2R R0, SR_CgaCtaId ;  /* 0x0000000000007919 */ /* 0x002e620000008800 */
[----:B------:R-:W-:Y:S01]  /*09c0*/  MOV R3, 0x400 ;  /* 0x0000040000037802 */ /* 0x000fe20000000f00 */
[----:B------:R-:W-:-:S03]  /*09d0*/  UMOV UR4, URZ ;  /* 0x000000ff00047c82 */ /* 0x000fc60008000000 */
[----:B-1----:R-:W-:-:S07]  /*09e0*/  LEA R0, R0, R3, 0x18 ;  /* 0x0000000300007211 */ /* 0x002fce00078ec0ff */
.L_x_16:
[----:B-1----:R-:W-:Y:S01]  /*09f0*/  LEA R2, R15, R0, 0x3 ;  /* 0x000000000f027211 */ /* 0x002fe200078e18ff */
[----:B------:R-:W-:Y:S01]  /*0a00*/  ULOP3.LUT UP0, URZ, UR4, 0x3, URZ, 0xc0, !UPT ;  /* 0x0000000304ff7892 */ /* 0x000fe2000f80c0ff */
[----:B------:R-:W-:-:S04]  /*0a10*/  SHF.L.U32 R5, R16, 0x1f, RZ ;  /* 0x0000001f10057819 */ /* 0x000fc800000006ff */
[----:B------:R-:W1:Y:S02]  /*0a20*/  SYNCS.PHASECHK.TRANS64.TRYWAIT P0, [R2+URZ+0x31800], R5 ;  /* 0x03180005020075a7 */ /* 0x000e6400080011ff */
[----:B-1----:R-:W-:Y:S05]  /*0a30*/  @!P0 BRA `(.L_x_14) ;  /* 0x0000003400808947 */ /* 0x002fea0003800000 */
.L_x_60:
[----:B------:R-:W-:Y:S05]  /*0a40*/  BRA.U UP0, `(.L_x_15) ;  /* 0x0000000100bc7547 */ /* 0x000fea000b800000 */
[C-C-:B------:R-:W-:Y:S02]  /*0a50*/  IMAD R26, R15.reuse, 0x200, R0.reuse ;  /* 0x000002000f1a7824 */ /* 0x140fe400078e0200 */
[----:B------:R-:W-:Y:S02]  /*0a60*/  IMAD R3, R15, 0x400, R0 ;  /* 0x000004000f037824 */ /* 0x000fe400078e0200 */
[--C-:B------:R-:W-:Y:S01]  /*0a70*/  IMAD R9, R24, 0x4, R26.reuse ;  /* 0x0000000418097824 */ /* 0x100fe200078e021a */
[-C--:B------:R-:W-:Y:S01]  /*0a80*/  LEA R8, R23, R26.reuse, 0x2 ;  /* 0x0000001a17087211 */ /* 0x080fe200078e10ff */
[--C-:B------:R-:W-:Y:S01]  /*0a90*/  IMAD R29, R22, 0x4, R26.reuse ;  /* 0x00000004161d7824 */ /* 0x100fe200078e021a */
[-C--:B------:R-:W-:Y:S01]  /*0aa0*/  LEA R27, R21, R26.reuse, 0x2 ;  /* 0x0000001a151b7211 */ /* 0x080fe200078e10ff */
[--C-:B-1----:R-:W-:Y:S01]  /*0ab0*/  IMAD R5, R19, 0x4, R26.reuse ;  /* 0x0000000413057824 */ /* 0x102fe200078e021a */
[-C--:B------:R-:W-:Y:S01]  /*0ac0*/  LEA R6, R20, R26.reuse, 0x2 ;  /* 0x0000001a14067211 */ /* 0x080fe200078e10ff */
[----:B------:R-:W1:Y:S01]  /*0ad0*/  LDS R9, [R9+0x30000] ;  /* 0x0300000009097984 */ /* 0x000e620000000800 */
[----:B------:R-:W-:Y:S01]  /*0ae0*/  LEA R4, R18, R26, 0x2 ;  /* 0x0000001a12047211 */ /* 0x000fe200078e10ff */
[----:B------:R-:W-:Y:S01]  /*0af0*/  IMAD R26, R17, 0x4, R26 ;  /* 0x00000004111a7824 */ /* 0x000fe200078e021a */
[-C--:B------:R-:W-:Y:S01]  /*0b00*/  LEA R14, R24, R3.reuse, 0x2 ;  /* 0x00000003180e7211 */ /* 0x080fe200078e10ff */
[----:B------:R-:W2:Y:S01]  /*0b10*/  LDS R8, [R8+0x30000] ;  /* 0x0300000008087984 */ /* 0x000ea20000000800 */
[--C-:B------:R-:W-:Y:S01]  /*0b20*/  IMAD R11, R23, 0x4, R3.reuse ;  /* 0x00000004170b7824 */ /* 0x100fe200078e0203 */
[----:B------:R-:W-:Y:S01]  /*0b30*/  LEA R10, R22, R3, 0x2 ;  /* 0x00000003160a7211 */ /* 0x000fe200078e10ff */
[----:B------:R-:W-:Y:S01]  /*0b40*/  IMAD R7, R21, 0x4, R3 ;  /* 0x0000000415077824 */ /* 0x000fe200078e0203 */
[----:B------:R-:W3:Y:S04]  /*0b50*/  LDS R29, [R29+0x30000] ;  /* 0x030000001d1d7984 */ /* 0x000ee80000000800 */
[----:B------:R-:W4:Y:S01]  /*0b60*/  LDS R27, [R27+0x30000] ;  /* 0x030000001b1b7984 */ /* 0x000f220000000800 */
[----:B------:R-:W-:-:S03]  /*0b70*/  NOP ;  /* 0x0000000000007918 */ /* 0x000fc60000000000 */
[----:B-1----:R1:W-:Y:S04]  /*0b80*/  STS [R6+0x30000], R9 ;  /* 0x0300000906007388 */ /* 0x0023e80000000800 */
[----:B--2---:R2:W-:Y:S04]  /*0b90*/  STS [R5+0x30000], R8 ;  /* 0x0300000805007388 */ /* 0x0045e80000000800 */
[----:B---3--:R3:W-:Y:S04]  /*0ba0*/  STS [R4+0x30000], R29 ;  /* 0x0300001d04007388 */ /* 0x0087e80000000800 */
[----:B----4-:R-:W-:Y:S04]  /*0bb0*/  STS [R26+0x30000], R27 ;  /* 0x0300001b1a007388 */ /* 0x010fe80000000800 */
[----:B------:R-:W4:Y:S04]  /*0bc0*/  LDS R13, [R14+0x30800] ;  /* 0x030800000e0d7984 */ /* 0x000f280000000800 */
[----:B------:R-:W5:Y:S04]  /*0bd0*/  LDS R12, [R11+0x30800] ;  /* 0x030800000b0c7984 */ /* 0x000f680000000800 */
[----:B------:R-:W5:Y:S01]  /*0be0*/  LDS R9, [R10+0x30800] ;  /* 0x030800000a097984 */ /* 0x000f620000000800 */
[----:B-1----:R-:W-:-:S03]  /*0bf0*/  LEA R6, R20, R3, 0x2 ;  /* 0x0000000314067211 */ /* 0x002fc600078e10ff */
[----:B------:R-:W1:Y:S01]  /*0c00*/  LDS R8, [R7+0x30800] ;  /* 0x0308000007087984 */ /* 0x000e620000000800 */
[----:B--2---:R-:W-:Y:S01]  /*0c10*/  IMAD R5, R19, 0x4, R3 ;  /* 0x0000000413057824 */ /* 0x004fe200078e0203 */
[----:B------:R-:W-:Y:S01]  /*0c20*/  NOP ;  /* 0x0000000000007918 */ /* 0x000fe20000000000 */
[-C--:B---3--:R-:W-:Y:S02]  /*0c30*/  LEA R4, R18, R3.reuse, 0x2 ;  /* 0x0000000312047211 */ /* 0x088fe400078e10ff */
[----:B------:R-:W-:Y:S01]  /*0c40*/  LEA R3, R17, R3, 0x2 ;  /* 0x0000000311037211 */ /* 0x000fe200078e10ff */
[----:B----4-:R-:W-:Y:S04]  /*0c50*/  STS [R6+0x30800], R13 ;  /* 0x0308000d06007388 */ /* 0x010fe80000000800 */
[----:B-----5:R-:W-:Y:S04]  /*0c60*/  STS [R5+0x30800], R12 ;  /* 0x0308000c05007388 */ /* 0x020fe80000000800 */
[----:B------:R-:W-:Y:S04]  /*0c70*/  STS [R4+0x30800], R9 ;  /* 0x0308000904007388 */ /* 0x000fe80000000800 */
[----:B-1----:R-:W-:Y:S04]  /*0c80*/  STS [R3+0x30800], R8 ;  /* 0x0308000803007388 */ /* 0x002fe80000000800 */
[----:B------:R-:W1:Y:S04]  /*0c90*/  LDS R27, [R14+0x30a00] ;  /* 0x030a00000e1b7984 */ /* 0x000e680000000800 */
[----:B------:R-:W2:Y:S04]  /*0ca0*/  LDS R26, [R11+0x30a00] ;  /* 0x030a00000b1a7984 */ /* 0x000ea80000000800 */
[----:B------:R-:W3:Y:S04]  /*0cb0*/  LDS R29, [R10+0x30a00] ;  /* 0x030a00000a1d7984 */ /* 0x000ee80000000800 */
[----:B------:R-:W4:Y:S01]  /*0cc0*/  LDS R28, [R7+0x30a00] ;  /* 0x030a0000071c7984 */ /* 0x000f220000000800 */
[----:B------:R-:W-:-:S03]  /*0cd0*/  NOP ;  /* 0x0000000000007918 */ /* 0x000fc60000000000 */
[----:B-1----:R5:W-:Y:S04]  /*0ce0*/  STS [R6+0x30a00], R27 ;  /* 0x030a001b06007388 */ /* 0x002be80000000800 */
[----:B--2---:R5:W-:Y:S04]  /*0cf0*/  STS [R5+0x30a00], R26 ;  /* 0x030a001a05007388 */ /* 0x004be80000000800 */
[----:B---3--:R5:W-:Y:S04]  /*0d00*/  STS [R4+0x30a00], R29 ;  /* 0x030a001d04007388 */ /* 0x008be80000000800 */
[----:B----4-:R5:W-:Y:S01]  /*0d10*/  STS [R3+0x30a00], R28 ;  /* 0x030a001c03007388 */ /* 0x010be20000000800 */
[----:B------:R1:W-:Y:S06]  /*0d20*/  MEMBAR.ALL.CTA ;  /* 0x0000000000007992 */ /* 0x0003ec0000008000 */
[----:B-1----:R-:W2:Y:S02]  /*0d30*/  FENCE.VIEW.ASYNC.S ;  /* 0x00000000000073c6 */ /* 0x002ea40000000000 */
.L_x_15:
[----:B-1----:R-:W-:Y:S01]  /*0d40*/  VIADD R2, R2, 0x31840 ;  /* 0x0003184002027836 */ /* 0x002fe20000000000 */
[C---:B------:R-:W-:Y:S01]  /*0d50*/  ISETP.NE.AND P0, PT, R15.reuse, 0x3, PT ;  /* 0x000000030f00780c */ /* 0x040fe20003f05270 */
[----:B------:R-:W-:Y:S01]  /*0d60*/  VIADD R15, R15, 0x1 ;  /* 0x000000010f0f7836 */ /* 0x000fe20000000000 */
[----:B------:R-:W-:Y:S02]  /*0d70*/  UIADD3 UR4, UPT, UPT, UR4, 0x1, URZ ;  /* 0x0000000104047890 */ /* 0x000fe4000fffe0ff */
[----:B------:R-:W-:Y:S02]  /*0d80*/  PRMT R2, RZ, 0x654, R2 ;  /* 0x00000654ff027816 */ /* 0x000fe40000000002 */
[----:B------:R-:W-:Y:S01]  /*0d90*/  SEL R15, R15, RZ, P0 ;  /* 0x000000ff0f0f7207 */ /* 0x000fe20000000000 */
[----:B------:R-:W-:Y:S01]  /*0da0*/  UISETP.NE.AND UP0, UPT, UR4, 0x38, UPT ;  /* 0x000000380400788c */ /* 0x000fe2000bf05270 */
[----:B--2---:R1:W-:Y:S02]  /*0db0*/  SYNCS.ARRIVE.TRANS64.RED.A1T0 RZ, [R2+URZ], RZ ;  /* 0x000000ff02ff79a7 */ /* 0x0043e400081004ff */
[----:B------:R-:W-:-:S04]  /*0dc0*/  ISETP.NE.AND P0, PT, R15, RZ, PT ;  /* 0x000000ff0f00720c */ /* 0x000fc80003f05270 */
[----:B-----5:R-:W-:-:S04]  /*0dd0*/  SEL R3, RZ, 0x1, P0 ;  /* 0x00000001ff037807 */ /* 0x020fc80000000000 */
[----:B------:R-:W-:Y:S01]  /*0de0*/  LOP3.LUT R16, R16, R3, RZ, 0x3c, !PT ;  /* 0x0000000310107212 */ /* 0x000fe200078e3cff */
[----:B------:R-:W-:Y:S06]  /*0df0*/  BRA.U UP0, `(.L_x_16) ;  /* 0xfffffff900fc7547 */ /* 0x000fec000b83ffff */
[----:B------:R-:W-:-:S13]  /*0e00*/  ISETP.NE.AND P0, PT, R25, UR5, PT ;  /* 0x0000000519007c0c */ /* 0x000fda000bf05270 */
[----:B------:R-:W-:Y:S05]  /*0e10*/  @!P0 EXIT ;  /* 0x000000000000894d */ /* 0x000fea0003800000 */
[----:B------:R-:W-:Y:S01]  /*0e20*/  UIADD3 UR5, UPT, UPT, UR5, 0x1, URZ ;  /* 0x0000000105057890 */ /* 0x000fe2000fffe0ff */
[----:B------:R-:W-:Y:S05]  /*0e30*/  BRA `(.L_x_17) ;  /* 0xfffffff800dc7947 */ /* 0x000fea000383ffff */
.L_x_12:
[----:B-1----:R-:W-:-:S09]  /*0e40*/  UISETP.NE.AND UP0, UPT, UR5, URZ, UPT ;  /* 0x000000ff0500728c */ /* 0x002fd2000bf05270 */
[----:B------:R-:W-:Y:S05]  /*0e50*/  BRA.U UP0, `(.L_x_13) ;  /* 0x0000001100ec7547 */ /* 0x000fea000b800000 */
[----:B------:R-:W1:Y:S01]  /*0e60*/  S2UR UR4, SR_CTAID.X ;  /* 0x00000000000479c3 */ /* 0x000e620000002500 */
[----:B------:R-:W-:Y:S02]  /*0e70*/  UMOV UR8, 0x400 ;  /* 0x0000040000087882 */ /* 0x000fe40000000000 */
[----:B------:R-:W-:-:S04]  /*0e80*/  ULEA UR8, UR5, UR8, 0x18 ;  /* 0x0000000805087291 */ /* 0x000fc8000f8ec0ff */
[----:B------:R-:W-:Y:S02]  /*0e90*/  UIADD3 UR5, UPT, UPT, UR8, 0x14000, URZ ;  /* 0x0001400008057890 */ /* 0x000fe4000fffe0ff */
[----:B------:R-:W-:Y:S02]  /*0ea0*/  UIADD3 UR6, UPT, UPT, UR8, 0x4000, URZ ;  /* 0x0000400008067890 */ /* 0x000fe4000fffe0ff */
[----:B------:R-:W-:Y:S02]  /*0eb0*/  USHF.R.U32.HI UR5, URZ, 0x4, UR5 ;  /* 0x00000004ff057899 */ /* 0x000fe40008011605 */
[----:B------:R-:W-:Y:S02]  /*0ec0*/  USHF.R.U32.HI UR6, URZ, 0x4, UR6 ;  /* 0x00000004ff067899 */ /* 0x000fe40008011606 */
[----:B------:R-:W-:Y:S01]  /*0ed0*/  ULOP3.LUT UR5, UR5, 0x3fc0, URZ, 0xc0, !UPT ;  /* 0x00003fc005057892 */ /* 0x000fe2000f8ec0ff */
[----:B-1----:R-:W-:-:S13]  /*0ee0*/  ISETP.LE.U32.AND P0, PT, R5, UR4, PT ;  /* 0x0000000405007c0c */ /* 0x002fda000bf03070 */
[----:B------:R-:W-:Y:S05]  /*0ef0*/  @P0 EXIT ;  /* 0x000000000000094d */ /* 0x000fea0003800000 */
[----:B------:R-:W-:Y:S01]  /*0f00*/  ULOP3.LUT UR4, URZ, UR4, URZ, 0x33, !UPT ;  /* 0x00000004ff047292 */ /* 0x000fe2000f8e33ff */
[----:B------:R-:W-:Y:S01]  /*0f10*/  IMAD.U32 R0, RZ, RZ, UR5 ;  /* 0x00000005ff007e24 */ /* 0x000fe2000f8e00ff */
[----:B------:R-:W-:Y:S01]  /*0f20*/  ULOP3.LUT UR6, UR6, 0x3fc0, URZ, 0xc0, !UPT ;  /* 0x00003fc006067892 */ /* 0x000fe2000f8ec0ff */
[----:B------:R-:W-:Y:S01]  /*0f30*/  ISETP.GE.U32.AND P0, PT, R21, 0x4, PT ;  /* 0x000000041500780c */ /* 0x000fe20003f06070 */
[----:B------:R-:W-:Y:S01]  /*0f40*/  IMAD.MOV.U32 R4, RZ, RZ, RZ ;  /* 0x000000ffff047224 */ /* 0x000fe200078e00ff */
[----:B------:R-:W-:Y:S01]  /*0f50*/  UMOV UR17, URZ ;  /* 0x000000ff00117c82 */ /* 0x000fe20008000000 */
[----:B------:R-:W-:Y:S01]  /*0f60*/  VIADD R3, R5, UR4 ;  /* 0x0000000405037c36 */ /* 0x000fe20008000000 */
[----:B------:R-:W-:Y:S01]  /*0f70*/  UMOV UR15, URZ ;  /* 0x000000ff000f7c82 */ /* 0x000fe20008000000 */
[C---:B------:R-:W-:Y:S01]  /*0f80*/  IMAD R0, R21.reuse, 0x700, R0 ;  /* 0x0000070015007824 */ /* 0x040fe200078e0200 */
[----:B------:R-:W-:Y:S01]  /*0f90*/  LEA R7, R21, UR6, 0xa ;  /* 0x0000000615077c11 */ /* 0x000fe2000f8e50ff */
[----:B------:R-:W-:Y:S01]  /*0fa0*/  IMAD.HI.U32 R3, R3, -0x1ada67d5, RZ ;  /* 0xe525982b03037827 */ /* 0x000fe200078e00ff */
[----:B------:R-:W-:Y:S01]  /*0fb0*/  UMOV UR6, 0x1c0 ;  /* 0x000001c000067882 */ /* 0x000fe20000000000 */
[----:B------:R-:W-:Y:S01]  /*0fc0*/  UMOV UR7, 0x1c4 ;  /* 0x000001c400077882 */ /* 0x000fe20000000000 */
[----:B------:R-:W-:Y:S01]  /*0fd0*/  SEL R7, R7, RZ, !P0 ;  /* 0x000000ff07077207 */ /* 0x000fe20004000000 */
[----:B------:R-:W-:Y:S01]  /*0fe0*/  UMOV UR4, 0x1c0 ;  /* 0x000001c000047882 */ /* 0x000fe20000000000 */
[----:B------:R-:W-:Y:S01]  /*0ff0*/  SEL R5, R0, RZ, !P0 ;  /* 0x000000ff00057207 */ /* 0x000fe20004000000 */
[----:B------:R-:W-:Y:S01]  /*1000*/  UMOV UR5, 0x1c4 ;  /* 0x000001c400057882 */ /* 0x000fe20000000000 */
[----:B------:R-:W-:-:S07]  /*1010*/  SHF.R.U32.HI R3, RZ, 0x7, R3 ;  /* 0x00000007ff037819 */ /* 0x000fce0000011603 */
.L_x_24:
[----:B------:R-:W-:Y:S02]  /*1020*/  USHF.R.U32.HI UR10, URZ, 0x1, UR17 ;  /* 0x00000001ff0a7899 */ /* 0x000fe40008011611 */
[----:B------:R-:W-:Y:S02]  /*1030*/  USHF.L.U32 UR9, UR17, 0x3, URZ ;  /* 0x0000000311097899 */ /* 0x000fe400080006ff */
[----:B------:R-:W-:Y:S02]  /*1040*/  ULOP3.LUT UR10, UR10, 0x1, URZ, 0xc, !UPT ;  /* 0x000000010a0a7892 */ /* 0x000fe4000f8e0cff */
[----:B------:R-:W-:Y:S02]  /*1050*/  ULOP3.LUT UR9, UR9, 0x8, URZ, 0xc0, !UPT ;  /* 0x0000000809097892 */ /* 0x000fe4000f8ec0ff */
[----:B------:R-:W-:Y:S02]  /*1060*/  USHF.L.U32 UR10, UR10, 0x1f, URZ ;  /* 0x0000001f0a0a7899 */ /* 0x000fe400080006ff */
[----:B------:R-:W-:-:S02]  /*1070*/  ULOP3.LUT UR12, UR17, 0x1, URZ, 0xc0, !UPT ;  /* 0x00000001110c7892 */ /* 0x000fc4000f8ec0ff */
[----:B------:R-:W-:Y:S01]  /*1080*/  MOV R0, UR9 ;  /* 0x0000000900007c02 */ /* 0x000fe20008000f00 */
[----:B------:R-:W-:Y:S01]  /*1090*/  UIADD3 UR9, UPT, UPT, UR8, UR9, URZ ;  /* 0x0000000908097290 */ /* 0x000fe2000fffe0ff */
[----:B------:R-:W-:Y:S01]  /*10a0*/  MOV R9, UR10 ;  /* 0x0000000a00097c02 */ /* 0x000fe20008000f00 */
[----:B------:R-:W-:Y:S02]  /*10b0*/  UIMAD UR12, UR12, 0xe0, URZ ;  /* 0x000000e00c0c78a4 */ /* 0x000fe4000f8e02ff */
[----:B------:R-:W-:Y:S01]  /*10c0*/  UIADD3 UR11, UPT, UPT, UR9, 0x31860, URZ ;  /* 0x00031860090b7890 */ /* 0x000fe2000fffe0ff */
[----:B------:R-:W1:Y:S02]  /*10d0*/  SYNCS.PHASECHK.TRANS64.TRYWAIT P0, [R0+UR8+0x31870], R9 ;  /* 0x03187009000075a7 */ /* 0x000e640008001108 */
[----:B-1----:R-:W-:Y:S09]  /*10e0*/  @!P0 BRA `(.L_x_18) ;  /* 0x0000002c00ec8947 */ /* 0x002ff20003800000 */
.L_x_62:
[----:B------:R-:W-:Y:S01]  /*10f0*/  NOP ;  /* 0x0000000000007918 */ /* 0x000fe20000000000 */
[----:B------:R-:W-:-:S05]  /*1100*/  UMOV UR16, URZ ;  /* 0x000000ff00107c82 */ /* 0x000fca0008000000 */
.L_x_23:
[----:B------:R-:W-:Y:S01]  /*1110*/  ULEA UR10, UR15, UR8, 0x3 ;  /* 0x000000080f0a7291 */ /* 0x000fe2000f8e18ff */
[----:B-1----:R-:W-:Y:S01]  /*1120*/  SHF.L.U32 R9, R4, 0x1f, RZ ;  /* 0x0000001f04097819 */ /* 0x002fe200000006ff */
[----:B------:R-:W-:Y:S01]  /*1130*/  ULOP3.LUT UP0, UR14, UR16, 0x2, URZ, 0xc0, !UPT ;  /* 0x00000002100e7892 */ /* 0x000fe2000f80c0ff */
[----:B------:R-:W-:Y:S06]  /*1140*/  MOV R0, UR15 ;  /* 0x0000000f00007c02 */ /* 0x000fec0008000f00 */
[----:B------:R-:W1:Y:S02]  /*1150*/  SYNCS.PHASECHK.TRANS64.TRYWAIT P0, [UR10+0x31840], R9 ;  /* 0x03184009ff0075a7 */ /* 0x000e64000800110a */
[----:B-12---:R-:W-:Y:S05]  /*1160*/  @!P0 BRA `(.L_x_19) ;  /* 0x0000002c00ec8947 */ /* 0x006fea0003800000 */
.L_x_64:
[----:B------:R-:W-:Y:S01]  /*1170*/  NOP ;  /* 0x0000000000007918 */ /* 0x000fe20000000000 */
[----:B------:R-:W-:Y:S05]  /*1180*/  BRA.U UP0, `(.L_x_20) ;  /* 0x0000000100487547 */ /* 0x000fea000b800000 */
[----:B------:R-:W-:Y:S02]  /*1190*/  ULEA UR22, UR15, UR8, 0x9 ;  /* 0x000000080f167291 */ /* 0x000fe4000f8e48ff */
[----:B------:R-:W-:Y:S02]  /*11a0*/  ULEA UR9, UR15, UR8, 0xa ;  /* 0x000000080f097291 */ /* 0x000fe4000f8e50ff */
[----:B------:R-:W-:Y:S02]  /*11b0*/  UIADD3 UR22, UPT, UPT, UR22, 0x30000, URZ ;  /* 0x0003000016167890 */ /* 0x000fe4000fffe0ff */
[----:B------:R-:W-:Y:S02]  /*11c0*/  UIADD3 UR13, UPT, UPT, UR9, 0x30800, URZ ;  /* 0x00030800090d7890 */ /* 0x000fe4000fffe0ff */
[----:B------:R-:W-:Y:S02]  /*11d0*/  UIADD3 UR9, UPT, UPT, UR9, 0x30a00, URZ ;  /* 0x00030a0009097890 */ /* 0x000fe4000fffe0ff */
[----:B------:R-:W-:Y:S02]  /*11e0*/  USHF.R.U32.HI UR22, URZ, 0x4, UR22 ;  /* 0x00000004ff167899 */ /* 0x000fe40008011616 */
[----:B------:R-:W-:Y:S02]  /*11f0*/  USHF.R.U32.HI UR13, URZ, 0x4, UR13 ;  /* 0x00000004ff0d7899 */ /* 0x000fe4000801160d */
[----:B------:R-:W-:Y:S02]  /*1200*/  USHF.R.U32.HI UR9, URZ, 0x4, UR9 ;  /* 0x00000004ff097899 */ /* 0x000fe40008011609 */
[----:B------:R-:W-:Y:S02]  /*1210*/  ULOP3.LUT UR18, UR22, 0x3fe0, URZ, 0xc0, !UPT ;  /* 0x00003fe016127892 */ /* 0x000fe4000f8ec0ff */
[----:B------:R-:W-:Y:S02]  /*1220*/  ULOP3.LUT UR20, UR13, 0x3fc0, URZ, 0xc0, !UPT ;  /* 0x00003fc00d147892 */ /* 0x000fe4000f8ec0ff */
[----:B------:R-:W-:Y:S01]  /*1230*/  ULOP3.LUT UR22, UR9, 0x3fe0, URZ, 0xc0, !UPT ;  /* 0x00003fe009167892 */ /* 0x000fe2000f8ec0ff */
[----:B------:R-:W-:Y:S01]  /*1240*/  UMOV UR19, 0x4008 ;  /* 0x0000400800137882 */ /* 0x000fe20000000000 */
[----:B------:R-:W-:Y:S01]  /*1250*/  UMOV UR21, 0x4008 ;  /* 0x0000400800157882 */ /* 0x000fe20000000000 */
[----:B------:R-:W-:Y:S02]  /*1260*/  UMOV UR23, 0x4008 ;  /* 0x0000400800177882 */ /* 0x000fe40000000000 */
[----:B------:R2:W-:Y:S02]  /*1270*/  UTCCP.T.S.4x32dp128bit tmem[0x1c0], gdesc[UR18] ;  /* 0x0001c012ff0079e7 */ /* 0x0005e40009100000 */
[----:B------:R2:W-:Y:S02]  /*1280*/  UTCCP.T.S.4x32dp128bit tmem[0x1c4], gdesc[UR20] ;  /* 0x0001c414ff0079e7 */ /* 0x0005e40009100000 */
[----:B------:R2:W-:Y:S01]  /*1290*/  UTCCP.T.S.4x32dp128bit tmem[0x1c8], gdesc[UR22] ;  /* 0x0001c816ff0079e7 */ /* 0x0005e20009100000 */
[----:B------:R-:W-:Y:S02]  /*12a0*/  NOP ;  /* 0x0000000000007918 */ /* 0x000fe40000000000 */
.L_x_20:
[----:B------:R-:W-:Y:S01]  /*12b0*/  UISETP.NE.AND UP0, UPT, UR15, 0x3, UPT ;  /* 0x000000030f00788c */ /* 0x000fe2000bf05270 */
[----:B-1----:R-:W1:Y:S01]  /*12c0*/  SHFL.IDX PT, R2, R7, R0, 0x1f ;  /* 0x00001f0007027589 */ /* 0x002e6200000e0000 */
[----:B------:R-:W-:Y:S01]  /*12d0*/  UIADD3 UR9, UPT, UPT, UR15, 0x1, URZ ;  /* 0x000000010f097890 */ /* 0x000fe2000fffe0ff */
[----:B------:R-:W-:Y:S03]  /*12e0*/  NOP ;  /* 0x0000000000007918 */ /* 0x000fe60000000000 */
[----:B------:R-:W-:Y:S03]  /*12f0*/  USEL UR9, UR9, URZ, UP0 ;  /* 0x000000ff09097287 */ /* 0x000fe60008000000 */
[----:B------:R3:W4:Y:S01]  /*1300*/  SHFL.IDX PT, R6, R5, R0, 0x1f ;  /* 0x00001f0005067589 */ /* 0x00072200000e0000 */
[----:B------:R-:W-:Y:S02]  /*1310*/  USHF.L.U32 UR15, UR14, 0x4, URZ ;  /* 0x000000040e0f7899 */ /* 0x000fe400080006ff */
[----:B------:R-:W-:Y:S02]  /*1320*/  ULEA UR13, UR9, UR8, 0x3 ;  /* 0x00000008090d7291 */ /* 0x000fe4000f8e18ff */
[----:B------:R-:W-:Y:S01]  /*1330*/  ULEA UR14, UR14, 0x8b8, 0xd ;  /* 0x000008b80e0e7891 */ /* 0x000fe2000f8e68ff */
[----:B------:R-:W-:Y:S01]  /*1340*/  ISETP.NE.AND P0, PT, RZ, UR9, PT ;  /* 0x00000009ff007c0c */ /* 0x000fe2000bf05270 */
[----:B------:R-:W-:Y:S02]  /*1350*/  UISETP.NE.AND UP0, UPT, UR16, URZ, UPT ;  /* 0x000000ff1000728c */ /* 0x000fe4000bf05270 */
[----:B------:R-:W-:Y:S01]  /*1360*/  UPRMT UR15, UR15, 0x5410, UR14 ;  /* 0x000054100f0f7896 */ /* 0x000fe2000800000e */
[----:B------:R-:W-:Y:S01]  /*1370*/  SEL R11, RZ, 0x1, P0 ;  /* 0x00000001ff0b7807 */ /* 0x000fe20000000000 */
[----:B------:R-:W-:Y:S01]  /*1380*/  UIADD3 UR10, UPT, UPT, UR10, 0x31820, URZ ;  /* 0x000318200a0a7890 */ /* 0x000fe2000fffe0ff */
[----:B------:R-:W-:Y:S02]  /*1390*/  UMOV UR14, URZ ;  /* 0x000000ff000e7c82 */ /* 0x000fe40008000000 */
[----:B------:R-:W-:Y:S01]  /*13a0*/  LOP3.LUT R4, R4, R11, RZ, 0x3c, !PT ;  /* 0x0000000b04047212 */ /* 0x000fe200078e3cff */
[----:B--2---:R-:W-:Y:S01]  /*13b0*/  UMOV UR21, 0x40004040 ;  /* 0x4000404000157882 */ /* 0x004fe20000000000 */
[----:B------:R-:W-:Y:S01]  /*13c0*/  UMOV UR19, 0x40004040 ;  /* 0x4000404000137882 */ /* 0x000fe20000000000 */
[----:B------:R-:W-:Y:S01]  /*13d0*/  UMOV UR25, 0x40004040 ;  /* 0x4000404000197882 */ /* 0x000fe20000000000 */
[----:B------:R-:W-:Y:S01]  /*13e0*/  UMOV UR23, 0x40004040 ;  /* 0x4000404000177882 */ /* 0x000fe20000000000 */
[----:B------:R-:W-:Y:S01]  /*13f0*/  IMAD.U32 R9, R4, -0x80000000, RZ ;  /* 0x8000000004097824 */ /* 0x000fe200078e00ff */
[----:B------:R-:W-:Y:S01]  /*1400*/  UMOV UR29, 0x40004040 ;  /* 0x40004040001d7882 */ /* 0x000fe20000000000 */
[----:B------:R-:W-:Y:S01]  /*1410*/  UMOV UR27, 0x40004040 ;  /* 0x40004040001b7882 */ /* 0x000fe20000000000 */
[----:B------:R-:W-:Y:S01]  /*1420*/  UMOV UR33, 0x40004040 ;  /* 0x4000404000217882 */ /* 0x000fe20000000000 */
[----:B------:R-:W-:Y:S01]  /*1430*/  UMOV UR31, 0x40004040 ;  /* 0x40004040001f7882 */ /* 0x000fe20000000000 */
[----:B-1----:R-:W-:Y:S01]  /*1440*/  R2UR UR20, R2 ;  /* 0x00000000021472ca */ /* 0x002fe200000e0000 */
[----:B---3--:R-:W-:Y:S01]  /*1450*/  IMAD.U32 R0, RZ, RZ, UR9 ;  /* 0x00000009ff007e24 */ /* 0x008fe2000f8e00ff */
[----:B----4-:R-:W-:Y:S11]  /*1460*/  R2UR UR18, R6 ;  /* 0x00000000061272ca */ /* 0x010ff600000e0000 */
[----:B------:R-:W-:Y:S02]  /*1470*/  UIADD3 UR24, UPT, UPT, UR20, 0x2, URZ ;  /* 0x0000000214187890 */ /* 0x000fe4000fffe0ff */
[----:B------:R-:W-:Y:S01]  /*1480*/  UIADD3 UR22, UPT, UPT, UR18, 0x2, URZ ;  /* 0x0000000212167890 */ /* 0x000fe2000fffe0ff */
[----:B------:R1:W-:Y:S01]  /*1490*/  UTCQMMA gdesc[UR20], gdesc[UR18], tmem[UR12], tmem[UR14], idesc[UR15], tmem[UR6], UP0 ;  /* 0x00060e1214007dea */ /* 0x0003e2000800030c */
[----:B------:R-:W-:Y:S02]  /*14a0*/  UIADD3 UR28, UPT, UPT, UR20, 0x4, URZ ;  /* 0x00000004141c7890 */ /* 0x000fe4000fffe0ff */
[----:B------:R-:W-:Y:S02]  /*14b0*/  UIADD3 UR26, UPT, UPT, UR18, 0x4, URZ ;  /* 0x00000004121a7890 */ /* 0x000fe4000fffe0ff */
[----:B------:R-:W-:Y:S02]  /*14c0*/  UIADD3 UR32, UPT, UPT, UR20, 0x6, URZ ;  /* 0x0000000614207890 */ /* 0x000fe4000fffe0ff */
[----:B------:R-:W-:Y:S01]  /*14d0*/  UIADD3 UR30, UPT, UPT, UR18, 0x6, URZ ;  /* 0x00000006121e7890 */ /* 0x000fe2000fffe0ff */
[----:B------:R1:W-:Y:S04]  /*14e0*/  UTCQMMA gdesc[UR24], gdesc[UR22], tmem[UR12], tmem[UR14], idesc[UR15], tmem[UR6], UPT ;  /* 0x00060e1618007dea */ /* 0x0003e8000b80030c */
[----:B------:R1:W-:Y:S04]  /*14f0*/  UTCQMMA gdesc[UR28], gdesc[UR26], tmem[UR12], tmem[UR14], idesc[UR15], tmem[UR6], UPT ;  /* 0x00060e1a1c007dea */ /* 0x0003e8000b80030c */
[----:B------:R1:W-:Y:S01]  /*1500*/  UTCQMMA gdesc[UR32], gdesc[UR30], tmem[UR12], tmem[UR14], idesc[UR15], tmem[UR6], UPT ;  /* 0x00060e1e20007dea */ /* 0x0003e2000b80030c */
[----:B------:R1:W-:Y:S01]  /*1510*/  UTCBAR [UR10], URZ ;  /* 0x000000ff0a0073e9 */ /* 0x0003e200080000ff */
[----:B------:R-:W2:Y:S02]  /*1520*/  SYNCS.PHASECHK.TRANS64.TRYWAIT P0, [UR13+0x31840], R9 ;  /* 0x03184009ff0075a7 */ /* 0x000ea4000800110d */
[----:B-12---:R-:W-:Y:S05]  /*1530*/  @!P0 BRA `(.L_x_21) ;  /* 0x0000002c00148947 */ /* 0x006fea0003800000 */
.L_x_66:
[----:B------:R-:W-:Y:S01]  /*1540*/  UIADD3 UR10, UPT, UPT, UR16, 0x1, URZ ;  /* 0x00000001100a7890 */ /* 0x000fe2000fffe0ff */
[----:B-1----:R-:W1:Y:S01]  /*1550*/  SHFL.IDX PT, R2, R7, R0, 0x1f ;  /* 0x00001f0007027589 */ /* 0x002e6200000e0000 */
[----:B------:R-:W-:Y:S02]  /*1560*/  UIADD3 UR13, UPT, UPT, UR13, 0x31820, URZ ;  /* 0x000318200d0d7890 */ /* 0x000fe4000fffe0ff */
[----:B------:R-:W-:Y:S05]  /*1570*/  USHF.L.U32 UR14, UR10, 0xd, URZ ;  /* 0x0000000d0a0e7899 */ /* 0x000fea00080006ff */
[----:B------:R-:W2:Y:S01]  /*1580*/  SHFL.IDX PT, R6, R5, R0, 0x1f ;  /* 0x00001f0005067589 */ /* 0x000ea200000e0000 */
[----:B------:R-:W-:Y:S01]  /*1590*/  USHF.L.U32 UR15, UR10, 0x4, URZ ;  /* 0x000000040a0f7899 */ /* 0x000fe200080006ff */
[----:B------:R-:W-:Y:S01]  /*15a0*/  NOP ;  /* 0x0000000000007918 */ /* 0x000fe20000000000 */
[----:B------:R-:W-:Y:S01]  /*15b0*/  ULOP3.LUT UR14, UR14, 0x6000, URZ, 0xc0, !UPT ;  /* 0x000060000e0e7892 */ /* 0x000fe2000f8ec0ff */
[----:B------:R-:W-:Y:S01]  /*15c0*/  NOP ;  /* 0x0000000000007918 */ /* 0x000fe20000000000 */
[----:B------:R-:W-:Y:S02]  /*15d0*/  ULOP3.LUT UR15, UR15, 0x30, URZ, 0xc0, !UPT ;  /* 0x000000300f0f7892 */ /* 0x000fe4000f8ec0ff */
[----:B------:R-:W-:Y:S02]  /*15e0*/  ULOP3.LUT UR14, UR14, 0x8b8, URZ, 0xfc, !UPT ;  /* 0x000008b80e0e7892 */ /* 0x000fe4000f8efcff */
[----:B------:R-:W-:Y:S02]  /*15f0*/  UISETP.NE.AND UP0, UPT, UR10, 0x37, UPT ;  /* 0x000000370a00788c */ /* 0x000fe4000bf05270 */
[----:B------:R-:W-:Y:S01]  /*1600*/  UPRMT UR15, UR15, 0x5410, UR14 ;  /* 0x000054100f0f7896 */ /* 0x000fe2000800000e */
[----:B------:R-:W-:Y:S02]  /*1610*/  UMOV UR21, 0x40004040 ;  /* 0x4000404000157882 */ /* 0x000fe40000000000 */
[----:B------:R-:W-:Y:S01]  /*1620*/  UMOV UR14, URZ ;  /* 0x000000ff000e7c82 */ /* 0x000fe20008000000 */
[----:B------:R-:W-:Y:S01]  /*1630*/  UMOV UR19, 0x40004040 ;  /* 0x4000404000137882 */ /* 0x000fe20000000000 */
[----:B------:R-:W-:Y:S01]  /*1640*/  UMOV UR25, 0x40004040 ;  /* 0x4000404000197882 */ /* 0x000fe20000000000 */
[----:B------:R-:W-:Y:S01]  /*1650*/  UMOV UR23, 0x40004040 ;  /* 0x4000404000177882 */ /* 0x000fe20000000000 */
[----:B------:R-:W-:Y:S01]  /*1660*/  UMOV UR29, 0x40004040 ;  /* 0x40004040001d7882 */ /* 0x000fe20000000000 */
[----:B-1----:R-:W-:Y:S01]  /*1670*/  R2UR UR20, R2 ;  /* 0x00000000021472ca */ /* 0x002fe200000e0000 */
[----:B------:R-:W-:Y:S01]  /*1680*/  UMOV UR27, 0x40004040 ;  /* 0x40004040001b7882 */ /* 0x000fe20000000000 */
[----:B--2---:R-:W-:Y:S01]  /*1690*/  R2UR UR18, R6 ;  /* 0x00000000061272ca */ /* 0x004fe200000e0000 */
[----:B------:R-:W-:Y:S01]  /*16a0*/  UMOV UR33, 0x40004040 ;  /* 0x4000404000217882 */ /* 0x000fe20000000000 */
[----:B------:R-:W-:Y:S09]  /*16b0*/  UMOV UR31, 0x40004040 ;  /* 0x40004040001f7882 */ /* 0x000ff20000000000 */
[----:B------:R-:W-:Y:S02]  /*16c0*/  UIADD3 UR24, UPT, UPT, UR20, 0x2, URZ ;  /* 0x0000000214187890 */ /* 0x000fe4000fffe0ff */
[----:B------:R-:W-:Y:S01]  /*16d0*/  UIADD3 UR22, UPT, UPT, UR18, 0x2, URZ ;  /* 0x0000000212167890 */ /* 0x000fe2000fffe0ff */
[----:B------:R1:W-:Y:S01]  /*16e0*/  UTCQMMA gdesc[UR20], gdesc[UR18], tmem[UR12], tmem[UR14], idesc[UR15], tmem[UR4], UPT ;  /* 0x00040e1214007dea */ /* 0x0003e2000b80030c */
        /* <DEDUP_REMOVED lines=8> */
[----:B------:R-:W-:Y:S05]  /*1770*/  BRA.U UP0, `(.L_x_22) ;  /* 0x0000000100087547 */ /* 0x000fea000b800000 */
[----:B------:R2:W-:Y:S01]  /*1780*/  UTCBAR [UR11], URZ ;  /* 0x000000ff0b0073e9 */ /* 0x0005e200080000ff */
[----:B------:R-:W-:Y:S01]  /*1790*/  NOP ;  /* 0x0000000000007918 */ /* 0x000fe20000000000 */
.L_x_22:
[----:B------:R-:W-:Y:S02]  /*17a0*/  UISETP.NE.AND UP0, UPT, UR9, 0x3, UPT ;  /* 0x000000030900788c */ /* 0x000fe4000bf05270 */
[----:B------:R-:W-:Y:S02]  /*17b0*/  UIADD3 UR9, UPT, UPT, UR9, 0x1, URZ ;  /* 0x0000000109097890 */ /* 0x000fe4000fffe0ff */
[----:B------:R-:W-:Y:S02]  /*17c0*/  UIADD3 UR16, UPT, UPT, UR16, 0x2, URZ ;  /* 0x0000000210107890 */ /* 0x000fe4000fffe0ff */
[----:B-1----:R-:W-:Y:S02]  /*17d0*/  USEL UR15, UR9, URZ, UP0 ;  /* 0x000000ff090f7287 */ /* 0x002fe40008000000 */
[----:B------:R-:W-:Y:S04]  /*17e0*/  UISETP.NE.AND UP0, UPT, UR16, 0x38, UPT ;  /* 0x000000381000788c */ /* 0x000fe8000bf05270 */
[----:B------:R-:W-:Y:S04]  /*17f0*/  ISETP.NE.AND P0, PT, RZ, UR15, PT ;  /* 0x0000000fff007c0c */ /* 0x000fe8000bf05270 */
[----:B------:R-:W-:Y:S04]  /*1800*/  SEL R9, RZ, 0x1, P0 ;  /* 0x00000001ff097807 */ /* 0x000fe80000000000 */
[----:B------:R-:W-:Y:S01]  /*1810*/  LOP3.LUT R4, R4, R9, RZ, 0x3c, !PT ;  /* 0x0000000904047212 */ /* 0x000fe200078e3cff */
[----:B------:R-:W-:Y:S06]  /*1820*/  BRA.U UP0, `(.L_x_23) ;  /* 0xfffffff900387547 */ /* 0x000fec000b83ffff */
[----:B------:R-:W-:-:S13]  /*1830*/  ISETP.NE.AND P0, PT, R3, UR17, PT ;  /* 0x0000001103007c0c */ /* 0x000fda000bf05270 */
[----:B--2---:R-:W-:Y:S05]  /*1840*/  @!P0 EXIT ;  /* 0x000000000000894d */ /* 0x004fea0003800000 */
[----:B------:R-:W-:Y:S01]  /*1850*/  UIADD3 UR17, UPT, UPT, UR17, 0x1, URZ ;  /* 0x0000000111117890 */ /* 0x000fe2000fffe0ff */
[----:B------:R-:W-:Y:S11]  /*1860*/  BRA `(.L_x_24) ;  /* 0xfffffff400ec7947 */ /* 0x000ff6000383ffff */
.L_x_11:
[----:B------:R-:W-:-:S13]  /*1870*/  ELECT P0, URZ, PT ;  /* 0x0000000000ff782f */ /* 0x000fda0003800000 */
[----:B------:R-:W-:Y:S05]  /*1880*/  @!P0 BRA `(.L_x_13) ;  /* 0x0000000800608947 */ /* 0x000fea0003800000 */
[----:B------:R-:W1:Y:S02]  /*1890*/  S2R R2, SR_CTAID.X ;  /* 0x0000000000027919 */ /* 0x000e640000002500 */
[----:B-1----:R-:W-:-:S13]  /*18a0*/  ISETP.GE.U32.AND P0, PT, R2, R5, PT ;  /* 0x000000050200720c */ /* 0x002fda0003f06070 */
[----:B------:R-:W-:Y:S05]  /*18b0*/  @P0 EXIT ;  /* 0x000000000000094d */ /* 0x000fea0003800000 */
[----:B------:R-:W1:Y:S01]  /*18c0*/  LDC.64 R12, c[0x0][0x348] ;  /* 0x0000d200ff0c7b82 */ /* 0x000e620000000a00 */
[-C--:B------:R-:W-:Y:S01]  /*18d0*/  LOP3.LUT R0, RZ, R2.reuse, RZ, 0x33, !PT ;  /* 0x00000002ff007212 */ /* 0x080fe200078e33ff */
[----:B------:R-:W-:Y:S02]  /*18e0*/  HFMA2 R9, -RZ, RZ, 0, 0 ;  /* 0x00000000ff097431 */ /* 0x000fe400000001ff */
[----:B------:R-:W-:Y:S01]  /*18f0*/  IMAD.MOV.U32 R11, RZ, RZ, RZ ;  /* 0x000000ffff0b7224 */ /* 0x000fe200078e00ff */
[----:B------:R-:W-:Y:S01]  /*1900*/  MOV R3, R2 ;  /* 0x0000000200037202 */ /* 0x000fe20000000f00 */
[----:B------:R-:W-:-:S04]  /*1910*/  IMAD.IADD R0, R5, 0x1, R0 ;  /* 0x0000000105007824 */ /* 0x000fc800078e0200 */
[----:B------:R-:W-:-:S05]  /*1920*/  IMAD.HI.U32 R0, R0, -0x1ada67d5, RZ ;  /* 0xe525982b00007827 */ /* 0x000fca00078e00ff */
[----:B------:R-:W-:-:S07]  /*1930*/  SHF.R.U32.HI R0, RZ, 0x7, R0 ;  /* 0x00000007ff007819 */ /* 0x000fce0000011600 */
.L_x_30:
[----:B------:R-:W-:Y:S02]  /*1940*/  SHF.R.U32.HI R4, RZ, 0x4, R3 ;  /* 0x00000004ff047819 */ /* 0x000fe40000011603 */
[----:B------:R-:W-:-:S03]  /*1950*/  MOV R6, 0x19c0 ;  /* 0x000019c000067802 */ /* 0x000fc60000000f00 */
[----:B------:R-:W-:-:S04]  /*1960*/  IMAD.HI.U32 R4, R4, 0xd79435f, RZ ;  /* 0x0d79435f04047827 */ /* 0x000fc800078e00ff */
[C---:B------:R-:W-:Y:S02]  /*1970*/  IMAD R35, R4.reuse, -0x10, R31 ;  /* 0xfffffff004237824 */ /* 0x040fe400078e021f */
[----:B------:R-:W-:-:S03]  /*1980*/  IMAD R3, R4, -0x130, R3 ;  /* 0xfffffed004037824 */ /* 0x000fc600078e0203 */
[----:B------:R-:W-:Y:S02]  /*1990*/  VIMNMX.U32 R35, PT, PT, R35, 0x10, PT ;  /* 0x0000001023237848 */ /* 0x000fe40003fe0000 */
[----:B------:R-:W-:Y:S02]  /*19a0*/  LOP3.LUT R7, R3, 0xffff, RZ, 0xc0, !PT ;  /* 0x0000ffff03077812 */ /* 0x000fe400078ec0ff */
[----:B-1----:R-:W-:Y:S05]  /*19b0*/  CALL.REL.NOINC `($__internal_3_$__cuda_sm20_div_u16) ;  /* 0x0000002800b47944 */ /* 0x002fea0003c00000 */
[----:B------:R-:W-:Y:S01]  /*19c0*/  PRMT R35, R35, 0x9910, RZ ;  /* 0x0000991023237816 */ /* 0x000fe200000000ff */
[----:B------:R-:W1:Y:S01]  /*19d0*/  S2R R5, SR_CgaCtaId ;  /* 0x0000000000057919 */ /* 0x000e620000008800 */
[----:B------:R-:W-:Y:S01]  /*19e0*/  PRMT R6, R36, 0x9910, RZ ;  /* 0x0000991024067816 */ /* 0x000fe200000000ff */
[----:B------:R-:W-:Y:S01]  /*19f0*/  IMAD.MOV.U32 R10, RZ, RZ, 0x100 ;  /* 0x00000100ff0a7424 */ /* 0x000fe200078e00ff */
[----:B------:R-:W-:Y:S02]  /*1a00*/  MOV R8, 0x400 ;  /* 0x0000040000087802 */ /* 0x000fe40000000f00 */
[----:B------:R-:W-:Y:S01]  /*1a10*/  MOV R14, RZ ;  /* 0x000000ff000e7202 */ /* 0x000fe20000000f00 */
[----:B------:R-:W-:-:S04]  /*1a20*/  IMAD R6, R35, R6, RZ ;  /* 0x0000000623067224 */ /* 0x000fc800078e02ff */
[----:B------:R-:W-:-:S05]  /*1a30*/  IMAD.MOV R6, RZ, RZ, -R6 ;  /* 0x000000ffff067224 */ /* 0x000fca00078e0a06 */
[----:B------:R-:W-:-:S05]  /*1a40*/  PRMT R6, R6, 0x7710, RZ ;  /* 0x0000771006067816 */ /* 0x000fca00000000ff */
[----:B------:R-:W-:-:S05]  /*1a50*/  IMAD.IADD R6, R3, 0x1, R6 ;  /* 0x0000000103067824 */ /* 0x000fca00078e0206 */
[----:B------:R-:W-:Y:S02]  /*1a60*/  LOP3.LUT R7, R6, 0xffff, RZ, 0xc0, !PT ;  /* 0x0000ffff06077812 */ /* 0x000fe400078ec0ff */
[----:B------:R-:W-:-:S03]  /*1a70*/  LOP3.LUT R6, R36, 0xffff, RZ, 0xc0, !PT ;  /* 0x0000ffff24067812 */ /* 0x000fc600078ec0ff */
[----:B------:R-:W-:Y:S01]  /*1a80*/  IMAD R7, R4, 0x10, R7 ;  /* 0x0000001004077824 */ /* 0x000fe200078e0207 */
[----:B-1----:R-:W-:Y:S01]  /*1a90*/  LEA R3, R5, R8, 0x18 ;  /* 0x0000000805037211 */ /* 0x002fe200078ec0ff */
[----:B------:R-:W-:-:S03]  /*1aa0*/  IMAD R6, R6, 0xe0, RZ ;  /* 0x000000e006067824 */ /* 0x000fc600078e02ff */
[----:B------:R-:W-:-:S07]  /*1ab0*/  SHF.L.U32 R7, R7, 0x7, RZ ;  /* 0x0000000707077819 */ /* 0x000fce00000006ff */
.L_x_29:
[----:B------:R-:W-:Y:S01]  /*1ac0*/  LOP3.LUT R9, R9, 0x1, RZ, 0x3c, !PT ;  /* 0x0000000109097812 */ /* 0x000fe200078e3cff */
[----:B------:R-:W-:Y:S05]  /*1ad0*/  YIELD ;  /* 0x0000000000007946 */ /* 0x000fea0003800000 */
[----:B------:R-:W-:-:S04]  /*1ae0*/  SHF.L.U32 R4, R9, 0x1f, RZ ;  /* 0x0000001f09047819 */ /* 0x000fc800000006ff */
[----:B-1----:R-:W1:Y:S02]  /*1af0*/  SYNCS.PHASECHK.TRANS64.TRYWAIT P0, [R3+URZ+0x31820], R4 ;  /* 0x03182004030075a7 */ /* 0x002e6400080011ff */
[----:B-12---:R-:W-:Y:S05]  /*1b00*/  @!P0 BRA `(.L_x_25) ;  /* 0x0000002400bc8947 */ /* 0x006fea0003800000 */
.L_x_68:
[----:B------:R-:W2:Y:S01]  /*1b10*/  LDCU.64 UR12, c[0x0][0x348] ;  /* 0x00006900ff0c77ac */ /* 0x000ea20008000a00 */
[C---:B------:R-:W-:Y:S01]  /*1b20*/  IADD3 R18, P1, PT, R12.reuse, 0x40, RZ ;  /* 0x000000400c127810 */ /* 0x040fe20007f3e0ff */
[----:B------:R-:W-:Y:S01]  /*1b30*/  IMAD.MOV.U32 R8, RZ, RZ, 0xb580 ;  /* 0x0000b580ff087424 */ /* 0x000fe200078e00ff */
[----:B------:R-:W-:Y:S01]  /*1b40*/  IADD3 R16, P0, PT, R12, 0xc0, RZ ;  /* 0x000000c00c107810 */ /* 0x000fe20007f1e0ff */
[----:B------:R-:W-:Y:S01]  /*1b50*/  UMOV UR20, 0x0 ;  /* 0x0000000000147882 */ /* 0x000fe20000000000 */
[----:B------:R-:W-:Y:S01]  /*1b60*/  R2UR UR10, R10 ;  /* 0x000000000a0a72ca */ /* 0x000fe200000e0000 */
[--C-:B------:R-:W-:Y:S01]  /*1b70*/  IMAD.X R19, RZ, RZ, R13.reuse, P1 ;  /* 0x000000ffff137224 */ /* 0x100fe200008e060d */
[----:B------:R-:W-:Y:S01]  /*1b80*/  R2UR UR16, R3 ;  /* 0x00000000031072ca */ /* 0x000fe200000e0000 */
[----:B------:R-:W-:Y:S01]  /*1b90*/  IMAD.X R17, RZ, RZ, R13, P0 ;  /* 0x000000ffff117224 */ /* 0x000fe200000e060d */
[----:B------:R-:W-:Y:S01]  /*1ba0*/  R2UR UR11, R7 ;  /* 0x00000000070b72ca */ /* 0x000fe200000e0000 */
[----:B------:R-:W-:Y:S01]  /*1bb0*/  UMOV UR21, 0x10000000 ;  /* 0x1000000000157882 */ /* 0x000fe20000000000 */
[----:B------:R-:W-:Y:S01]  /*1bc0*/  R2UR UR28, R18 ;  /* 0x00000000121c72ca */ /* 0x000fe200000e0000 */
[----:B------:R-:W-:Y:S01]  /*1bd0*/  IMAD.U32 R4, R9, -0x80000000, RZ ;  /* 0x8000000009047824 */ /* 0x000fe200078e00ff */
[----:B------:R-:W-:-:S02]  /*1be0*/  R2UR UR29, R19 ;  /* 0x00000000131d72ca */ /* 0x000fc400000e0000 */
[----:B------:R-:W-:Y:S02]  /*1bf0*/  R2UR UR7, R6 ;  /* 0x00000000060772ca */ /* 0x000fe400000e0000 */
[----:B------:R-:W-:Y:S01]  /*1c00*/  R2UR UR26, R16 ;  /* 0x00000000101a72ca */ /* 0x000fe200000e0000 */
[----:B--2---:R-:W-:Y:S01]  /*1c10*/  UIADD3 UR24, UP1, UPT, UR12, 0x140, URZ ;  /* 0x000001400c187890 */ /* 0x004fe2000ff3e0ff */
[----:B------:R-:W-:Y:S01]  /*1c20*/  R2UR UR27, R17 ;  /* 0x00000000111b72ca */ /* 0x000fe200000e0000 */
[----:B------:R-:W-:Y:S01]  /*1c30*/  UIADD3 UR22, UP0, UPT, UR12, 0x1c0, URZ ;  /* 0x000001c00c167890 */ /* 0x000fe2000ff1e0ff */
[----:B------:R-:W-:Y:S01]  /*1c40*/  R2UR UR15, R14 ;  /* 0x000000000e0f72ca */ /* 0x000fe200000e0000 */
[----:B------:R-:W-:Y:S02]  /*1c50*/  UIADD3 UR10, UPT, UPT, UR10, -0x100, URZ ;  /* 0xffffff000a0a7890 */ /* 0x000fe4000fffe0ff */
[----:B------:R-:W-:Y:S02]  /*1c60*/  UIADD3 UR8, UPT, UPT, UR16, 0x4000, URZ ;  /* 0x0000400010087890 */ /* 0x000fe4000fffe0ff */
[----:B------:R-:W-:-:S02]  /*1c70*/  UIADD3 UR9, UPT, UPT, UR16, 0x31800, URZ ;  /* 0x0003180010097890 */ /* 0x000fc4000fffe0ff */
[----:B------:R-:W-:Y:S02]  /*1c80*/  UIADD3 UR4, UPT, UPT, UR16, 0x14000, URZ ;  /* 0x0001400010047890 */ /* 0x000fe4000fffe0ff */
[----:B------:R-:W-:Y:S02]  /*1c90*/  UIADD3 UR12, UPT, UPT, UR16, 0x30000, URZ ;  /* 0x00030000100c7890 */ /* 0x000fe4000fffe0ff */
[----:B------:R-:W-:Y:S02]  /*1ca0*/  UIADD3.X UR25, UPT, UPT, URZ, UR13, URZ, UP1, !UPT ;  /* 0x0000000dff197290 */ /* 0x000fe40008ffe4ff */
[----:B------:R-:W-:Y:S01]  /*1cb0*/  UIADD3 UR16, UPT, UPT, UR16, 0x30800, URZ ;  /* 0x0003080010107890 */ /* 0x000fe2000fffe0ff */
[----:B------:R2:W-:Y:S01]  /*1cc0*/  UTMALDG.2D [UR8], [UR28], desc[UR20] ;  /* 0x000014081c0075b4 */ /* 0x0005e20008009000 */
[----:B------:R-:W-:Y:S01]  /*1cd0*/  UIADD3.X UR23, UPT, UPT, URZ, UR13, URZ, UP0, !UPT ;  /* 0x0000000dff177290 */ /* 0x000fe200087fe4ff */
[----:B------:R-:W-:Y:S01]  /*1ce0*/  UMOV UR5, UR9 ;  /* 0x0000000900057c82 */ /* 0x000fe20008000000 */
[----:B------:R-:W-:Y:S01]  /*1cf0*/  UMOV UR6, UR10 ;  /* 0x0000000a00067c82 */ /* 0x000fe20008000000 */
[----:B------:R-:W-:Y:S01]  /*1d00*/  UMOV UR14, UR11 ;  /* 0x0000000b000e7c82 */ /* 0x000fe20008000000 */
[----:B------:R-:W-:Y:S01]  /*1d10*/  UMOV UR13, UR9 ;  /* 0x00000009000d7c82 */ /* 0x000fe20008000000 */
[----:B------:R-:W-:Y:S01]  /*1d20*/  UMOV UR18, UR7 ;  /* 0x0000000700127c82 */ /* 0x000fe20008000000 */
[----:B------:R2:W-:Y:S01]  /*1d30*/  UTMALDG.2D [UR4], [UR26], desc[UR20] ;  /* 0x000014041a0075b4 */ /* 0x0005e20008009000 */
[----:B------:R-:W-:Y:S01]  /*1d40*/  UMOV UR19, UR15 ;  /* 0x0000000f00137c82 */ /* 0x000fe20008000000 */
[----:B------:R-:W-:Y:S01]  /*1d50*/  UMOV UR17, UR9 ;  /* 0x0000000900117c82 */ /* 0x000fe20008000000 */
[----:B------:R2:W-:Y:S01]  /*1d60*/  UTMALDG.2D [UR12], [UR24], desc[UR20] ;  /* 0x0000140c180075b4 */ /* 0x0005e20008009000 */
[----:B------:R2:W-:Y:S01]  /*1d70*/  UTMALDG.2D [UR16], [UR22], desc[UR20] ;  /* 0x00001410160075b4 */ /* 0x0005e20008009000 */
[----:B------:R2:W-:Y:S01]  /*1d80*/  SYNCS.ARRIVE.TRANS64 RZ, [R3+URZ+0x31800], R8 ;  /* 0x0318000803ff79a7 */ /* 0x0005e200080000ff */
[----:B------:R-:W3:Y:S02]  /*1d90*/  SYNCS.PHASECHK.TRANS64.TRYWAIT P0, [R3+URZ+0x31828], R4 ;  /* 0x03182804030075a7 */ /* 0x000ee400080011ff */
[----:B--23--:R-:W-:Y:S05]  /*1da0*/  @!P0 BRA `(.L_x_26) ;  /* 0x0000002400308947 */ /* 0x00cfea0003800000 */
.L_x_70:
[----:B------:R-:W-:Y:S01]  /*1db0*/  R2UR UR10, R10 ;  /* 0x000000000a0a72ca */ /* 0x000fe200000e0000 */
[----:B------:R-:W-:Y:S01]  /*1dc0*/  IMAD.MOV.U32 R8, RZ, RZ, 0xb000 ;  /* 0x0000b000ff087424 */ /* 0x000fe200078e00ff */
[----:B------:R-:W-:Y:S01]  /*1dd0*/  R2UR UR4, R3 ;  /* 0x00000000030472ca */ /* 0x000fe200000e0000 */
[----:B------:R-:W-:Y:S01]  /*1de0*/  UMOV UR14, 0x0 ;  /* 0x00000000000e7882 */ /* 0x000fe20000000000 */
[----:B------:R-:W-:Y:S01]  /*1df0*/  R2UR UR16, R18 ;  /* 0x00000000121072ca */ /* 0x000fe200000e0000 */
[----:B------:R-:W-:Y:S01]  /*1e00*/  UMOV UR15, 0x10000000 ;  /* 0x10000000000f7882 */ /* 0x000fe20000000000 */
[----:B------:R-:W-:Y:S02]  /*1e10*/  R2UR UR17, R19 ;  /* 0x00000000131172ca */ /* 0x000fe400000e0000 */
[----:B------:R-:W-:Y:S02]  /*1e20*/  R2UR UR11, R7 ;  /* 0x00000000070b72ca */ /* 0x000fe400000e0000 */
[----:B------:R-:W-:-:S02]  /*1e30*/  R2UR UR12, R16 ;  /* 0x00000000100c72ca */ /* 0x000fc400000e0000 */
[----:B------:R-:W-:Y:S01]  /*1e40*/  R2UR UR13, R17 ;  /* 0x00000000110d72ca */ /* 0x000fe200000e0000 */
[----:B------:R-:W-:Y:S01]  /*1e50*/  UIADD3 UR10, UPT, UPT, UR10, -0x80, URZ ;  /* 0xffffff800a0a7890 */ /* 0x000fe2000fffe0ff */
[----:B------:R-:W-:Y:S01]  /*1e60*/  R2UR UR7, R6 ;  /* 0x00000000060772ca */ /* 0x000fe200000e0000 */
[----:B------:R-:W-:Y:S02]  /*1e70*/  UIADD3 UR8, UPT, UPT, UR4, 0x8000, URZ ;  /* 0x0000800004087890 */ /* 0x000fe4000fffe0ff */
[----:B------:R-:W-:Y:S02]  /*1e80*/  UIADD3 UR9, UPT, UPT, UR4, 0x31808, URZ ;  /* 0x0003180804097890 */ /* 0x000fe4000fffe0ff */
[----:B------:R-:W-:Y:S01]  /*1e90*/  UIADD3 UR4, UPT, UPT, UR4, 0x1b000, URZ ;  /* 0x0001b00004047890 */ /* 0x000fe2000fffe0ff */
[----:B------:R-:W-:-:S04]  /*1ea0*/  UMOV UR6, UR10 ;  /* 0x0000000a00067c82 */ /* 0x000fc80008000000 */
[----:B------:R-:W-:Y:S02]  /*1eb0*/  UMOV UR5, UR9 ;  /* 0x0000000900057c82 */ /* 0x000fe40008000000 */
[----:B------:R2:W-:Y:S02]  /*1ec0*/  UTMALDG.2D [UR8], [UR16], desc[UR14] ;  /* 0x00000e08100075b4 */ /* 0x0005e40008009000 */
[----:B------:R2:W-:Y:S01]  /*1ed0*/  UTMALDG.2D [UR4], [UR12], desc[UR14] ;  /* 0x00000e040c0075b4 */ /* 0x0005e20008009000 */
[----:B------:R2:W-:Y:S01]  /*1ee0*/  SYNCS.ARRIVE.TRANS64 RZ, [R3+URZ+0x31808], R8 ;  /* 0x0318080803ff79a7 */ /* 0x0005e200080000ff */
[----:B------:R-:W3:Y:S02]  /*1ef0*/  SYNCS.PHASECHK.TRANS64.TRYWAIT P0, [R3+URZ+0x31830], R4 ;  /* 0x03183004030075a7 */ /* 0x000ee400080011ff */
[----:B--23--:R-:W-:Y:S05]  /*1f00*/  @!P0 BRA `(.L_x_27) ;  /* 0x0000002000f08947 */ /* 0x00cfea0003800000 */
.L_x_72:
[----:B------:R-:W-:Y:S01]  /*1f10*/  R2UR UR4, R3 ;  /* 0x00000000030472ca */ /* 0x000fe200000e0000 */
[----:B------:R-:W-:Y:S01]  /*1f20*/  UMOV UR14, 0x0 ;  /* 0x00000000000e7882 */ /* 0x000fe20000000000 */
[----:B------:R-:W-:Y:S01]  /*1f30*/  R2UR UR10, R10 ;  /* 0x000000000a0a72ca */ /* 0x000fe200000e0000 */
[----:B------:R-:W-:Y:S01]  /*1f40*/  UMOV UR15, 0x10000000 ;  /* 0x10000000000f7882 */ /* 0x000fe20000000000 */
[----:B------:R-:W-:Y:S01]  /*1f50*/  R2UR UR16, R18 ;  /* 0x00000000121072ca */ /* 0x000fe200000e0000 */
[----:B-1----:R-:W-:Y:S01]  /*1f60*/  VIADD R5, R10, 0x80 ;  /* 0x000000800a057836 */ /* 0x002fe20000000000 */
[----:B------:R-:W-:Y:S02]  /*1f70*/  R2UR UR17, R19 ;  /* 0x00000000131172ca */ /* 0x000fe400000e0000 */
[----:B------:R-:W-:Y:S02]  /*1f80*/  R2UR UR11, R7 ;  /* 0x00000000070b72ca */ /* 0x000fe400000e0000 */
[----:B------:R-:W-:-:S02]  /*1f90*/  R2UR UR12, R16 ;  /* 0x00000000100c72ca */ /* 0x000fc400000e0000 */
[----:B------:R-:W-:Y:S01]  /*1fa0*/  R2UR UR13, R17 ;  /* 0x00000000110d72ca */ /* 0x000fe200000e0000 */
[----:B------:R-:W-:Y:S01]  /*1fb0*/  UIADD3 UR8, UPT, UPT, UR4, 0xc000, URZ ;  /* 0x0000c00004087890 */ /* 0x000fe2000fffe0ff */
[----:B------:R-:W-:Y:S01]  /*1fc0*/  R2UR UR7, R6 ;  /* 0x00000000060772ca */ /* 0x000fe200000e0000 */
[----:B------:R-:W-:Y:S02]  /*1fd0*/  UIADD3 UR9, UPT, UPT, UR4, 0x31810, URZ ;  /* 0x0003181004097890 */ /* 0x000fe4000fffe0ff */
[----:B------:R-:W-:Y:S01]  /*1fe0*/  UIADD3 UR4, UPT, UPT, UR4, 0x22000, URZ ;  /* 0x0002200004047890 */ /* 0x000fe2000fffe0ff */
[----:B------:R-:W-:-:S04]  /*1ff0*/  UMOV UR6, UR10 ;  /* 0x0000000a00067c82 */ /* 0x000fc80008000000 */
[----:B------:R-:W-:Y:S02]  /*2000*/  UMOV UR5, UR9 ;  /* 0x0000000900057c82 */ /* 0x000fe40008000000 */
[----:B------:R1:W-:Y:S03]  /*2010*/  UTMALDG.2D [UR8], [UR16], desc[UR14] ;  /* 0x00000e08100075b4 */ /* 0x0003e60008009000 */
[----:B------:R1:W-:Y:S01]  /*2020*/  UTMALDG.2D [UR4], [UR12], desc[UR14] ;  /* 0x00000e040c0075b4 */ /* 0x0003e20008009000 */
[----:B------:R1:W-:Y:S01]  /*2030*/  SYNCS.ARRIVE.TRANS64 RZ, [R3+URZ+0x31810], R8 ;  /* 0x0318100803ff79a7 */ /* 0x0003e200080000ff */
[----:B------:R-:W2:Y:S02]  /*2040*/  SYNCS.PHASECHK.TRANS64.TRYWAIT P0, [R3+URZ+0x31838], R4 ;  /* 0x03183804030075a7 */ /* 0x000ea400080011ff */
[----:B-12---:R-:W-:Y:S05]  /*2050*/  @!P0 BRA `(.L_x_28) ;  /* 0x0000002000b48947 */ /* 0x006fea0003800000 */
.L_x_74:
[----:B------:R-:W-:Y:S01]  /*2060*/  R2UR UR4, R3 ;  /* 0x00000000030472ca */ /* 0x000fe200000e0000 */
[----:B------:R-:W-:Y:S01]  /*2070*/  VIADD R10, R10, 0x200 ;  /* 0x000002000a0a7836 */ /* 0x000fe20000000000 */
[----:B------:R-:W-:Y:S01]  /*2080*/  R2UR UR10, R5 ;  /* 0x00000000050a72ca */ /* 0x000fe200000e0000 */
[----:B------:R-:W-:Y:S01]  /*2090*/  UMOV UR14, 0x0 ;  /* 0x00000000000e7882 */ /* 0x000fe20000000000 */
[----:B------:R-:W-:Y:S01]  /*20a0*/  R2UR UR16, R18 ;  /* 0x00000000121072ca */ /* 0x000fe200000e0000 */
[----:B------:R-:W-:Y:S01]  /*20b0*/  UMOV UR15, 0x10000000 ;  /* 0x10000000000f7882 */ /* 0x000fe20000000000 */
[----:B------:R-:W-:Y:S01]  /*20c0*/  R2UR UR17, R19 ;  /* 0x00000000131172ca */ /* 0x000fe200000e0000 */
[----:B------:R-:W-:Y:S01]  /*20d0*/  VIADD R14, R14, 0x1 ;  /* 0x000000010e0e7836 */ /* 0x000fe20000000000 */
[----:B------:R-:W-:Y:S02]  /*20e0*/  R2UR UR11, R7 ;  /* 0x00000000070b72ca */ /* 0x000fe400000e0000 */
[----:B------:R-:W-:-:S02]  /*20f0*/  R2UR UR12, R16 ;  /* 0x00000000100c72ca */ /* 0x000fc400000e0000 */
[----:B------:R-:W-:Y:S01]  /*2100*/  R2UR UR13, R17 ;  /* 0x00000000110d72ca */ /* 0x000fe200000e0000 */
[----:B------:R-:W-:Y:S01]  /*2110*/  UIADD3 UR8, UPT, UPT, UR4, 0x10000, URZ ;  /* 0x0001000004087890 */ /* 0x000fe2000fffe0ff */
[----:B------:R-:W-:Y:S01]  /*2120*/  R2UR UR7, R6 ;  /* 0x00000000060772ca */ /* 0x000fe200000e0000 */
[----:B------:R-:W-:Y:S01]  /*2130*/  UIADD3 UR9, UPT, UPT, UR4, 0x31818, URZ ;  /* 0x0003181804097890 */ /* 0x000fe2000fffe0ff */
[----:B------:R-:W-:Y:S01]  /*2140*/  ISETP.NE.AND P0, PT, R10, 0x1d00, PT ;  /* 0x00001d000a00780c */ /* 0x000fe20003f05270 */
[----:B------:R-:W-:Y:S01]  /*2150*/  UIADD3 UR4, UPT, UPT, UR4, 0x29000, URZ ;  /* 0x0002900004047890 */ /* 0x000fe2000fffe0ff */
[----:B------:R-:W-:-:S04]  /*2160*/  UMOV UR6, UR10 ;  /* 0x0000000a00067c82 */ /* 0x000fc80008000000 */
[----:B------:R-:W-:Y:S02]  /*2170*/  UMOV UR5, UR9 ;  /* 0x0000000900057c82 */ /* 0x000fe40008000000 */
[----:B------:R2:W-:Y:S03]  /*2180*/  UTMALDG.2D [UR8], [UR16], desc[UR14] ;  /* 0x00000e08100075b4 */ /* 0x0005e60008009000 */
[----:B------:R2:W-:Y:S01]  /*2190*/  UTMALDG.2D [UR4], [UR12], desc[UR14] ;  /* 0x00000e040c0075b4 */ /* 0x0005e20008009000 */
[----:B------:R2:W-:Y:S01]  /*21a0*/  SYNCS.ARRIVE.TRANS64 RZ, [R3+URZ+0x31818], R8 ;  /* 0x0318180803ff79a7 */ /* 0x0005e200080000ff */
[----:B------:R-:W-:Y:S05]  /*21b0*/  @P0 BRA `(.L_x_29) ;  /* 0xfffffff800400947 */ /* 0x000fea000383ffff */
[----:B------:R-:W-:-:S13]  /*21c0*/  ISETP.NE.AND P0, PT, R11, R0, PT ;  /* 0x000000000b00720c */ /* 0x000fda0003f05270 */
[----:B--2---:R-:W-:Y:S05]  /*21d0*/  @!P0 EXIT ;  /* 0x000000000000894d */ /* 0x004fea0003800000 */
[----:B------:R-:W-:-:S05]  /*21e0*/  IADD3 R11, PT, PT, R11, 0x1, RZ ;  /* 0x000000010b0b7810 */ /* 0x000fca0007ffe0ff */
[----:B-1----:R-:W-:Y:S01]  /*21f0*/  IMAD R3, R11, 0x8f, R2 ;  /* 0x0000008f0b037824 */ /* 0x002fe200078e0202 */
[----:B------:R-:W-:Y:S06]  /*2200*/  BRA `(.L_x_30) ;  /* 0xfffffff400cc7947 */ /* 0x000fec000383ffff */
.L_x_13:
[----:B------:R-:W-:-:S04]  /*2210*/  LOP3.LUT R0, R3, 0xfffffffc, RZ, 0xc0, !PT ;  /* 0xfffffffc03007812 */ /* 0x000fc800078ec0ff */
[----:B------:R-:W-:-:S13]  /*2220*/  ISETP.NE.AND P0, PT, R0, 0x4, PT ;  /* 0x000000040000780c */ /* 0x000fda0003f05270 */
[----:B-1----:R-:W-:Y:S05]  /*2230*/  @P0 EXIT ;  /* 0x000000000000094d */ /* 0x002fea0003800000 */
[----:B------:R-:W1:Y:S01]  /*2240*/  S2R R0, SR_CgaCtaId ;  /* 0x0000000000007919 */ /* 0x000e620000008800 */
[----:B------:R-:W-:-:S04]  /*2250*/  MOV R7, 0x400 ;  /* 0x0000040000077802 */ /* 0x000fc80000000f00 */
[----:B-1----:R-:W-:-:S05]  /*2260*/  LEA R0, R0, R7, 0x18 ;  /* 0x0000000700007211 */ /* 0x002fca00078ec0ff */
[----:B------:R-:W1:Y:S02]  /*2270*/  LDS R2, [R0+0x31880] ;  /* 0x0318800000027984 */ /* 0x000e640000000800 */
[----:B-1----:R-:W-:-:S13]  /*2280*/  ISETP.NE.AND P0, PT, R2, RZ, PT ;  /* 0x000000ff0200720c */ /* 0x002fda0003f05270 */
[----:B------:R-:W-:Y:S05]  /*2290*/  @!P0 BRA `(.L_x_31) ;  /* 0x0000000000048947 */ /* 0x000fea0003800000 */
[----:B------:R-:W-:Y:S05]  /*22a0*/  BPT.TRAP 0x1 ;  /* 0x000000040000795c */ /* 0x000fea0000300000 */
.L_x_31:
[----:B------:R-:W1:Y:S01]  /*22b0*/  S2UR UR4, SR_CTAID.X ;  /* 0x00000000000479c3 */ /* 0x000e620000002500 */
[----:B------:R-:W-:Y:S02]  /*22c0*/  IADD3 R3, PT, PT, R3, -0x4, RZ ;  /* 0xfffffffc03037810 */ /* 0x000fe40007ffe0ff */
[----:B-1----:R-:W-:-:S13]  /*22d0*/  ISETP.LE.U32.AND P0, PT, R5, UR4, PT ;  /* 0x0000000405007c0c */ /* 0x002fda000bf03070 */
[----:B------:R-:W-:Y:S05]  /*22e0*/  @P0 BRA `(.L_x_32) ;  /* 0x0000001800d00947 */ /* 0x000fea0003800000 */
[----:B------:R-:W-:Y:S01]  /*22f0*/  IMAD.U32 R29, RZ, RZ, UR4 ;  /* 0x00000004ff1d7e24 */ /* 0x000fe2000f8e00ff */
[----:B------:R-:W-:Y:S01]  /*2300*/  MOV R20, 0xffffffff ;  /* 0xffffffff00147802 */ /* 0x000fe20000000f00 */
[----:B------:R-:W-:Y:S02]  /*2310*/  IMAD.SHL.U32 R2, R21, 0x4, RZ ;  /* 0x0000000415027824 */ /* 0x000fe400078e00ff */
[----:B------:R-:W-:Y:S01]  /*2320*/  IMAD.SHL.U32 R30, R3, 0x800, RZ ;  /* 0x00000800031e7824 */ /* 0x000fe200078e00ff */
[----:B------:R-:W-:Y:S01]  /*2330*/  LOP3.LUT R22, RZ, R29, RZ, 0x33, !PT ;  /* 0x0000001dff167212 */ /* 0x000fe200078e33ff */
[C---:B------:R-:W-:Y:S01]  /*2340*/  VIADD R26, R2.reuse, 0x1 ;  /* 0x00000001021a7836 */ /* 0x040fe20000000000 */
[----:B------:R-:W-:Y:S01]  /*2350*/  SHF.R.U32.HI R28, RZ, 0x3, R2 ;  /* 0x00000003ff1c7819 */ /* 0x000fe20000011602 */
[C---:B------:R-:W-:Y:S01]  /*2360*/  VIADD R4, R2.reuse, 0x2 ;  /* 0x0000000202047836 */ /* 0x040fe20000000000 */
[----:B------:R-:W-:Y:S01]  /*2370*/  IADD3 R24, PT, PT, R2, 0x3, RZ ;  /* 0x0000000302187810 */ /* 0x000fe20007ffe0ff */
[----:B------:R-:W-:Y:S01]  /*2380*/  IMAD.IADD R22, R5, 0x1, R22 ;  /* 0x0000000105167824 */ /* 0x000fe200078e0216 */
[----:B------:R-:W-:Y:S01]  /*2390*/  LOP3.LUT R5, R28, 0x3, RZ, 0xc0, !PT ;  /* 0x000000031c057812 */ /* 0x000fe200078ec0ff */
[----:B------:R-:W-:Y:S01]  /*23a0*/  IMAD.MOV.U32 R21, RZ, RZ, RZ ;  /* 0x000000ffff157224 */ /* 0x000fe200078e00ff */
[----:B------:R-:W-:Y:S01]  /*23b0*/  PRMT R23, R29, 0x7610, R23 ;  /* 0x000076101d177816 */ /* 0x000fe20000000017 */
[----:B------:R-:W-:Y:S01]  /*23c0*/  IMAD.HI.U32 R22, R22, -0x1ada67d5, RZ ;  /* 0xe525982b16167827 */ /* 0x000fe200078e00ff */
[----:B------:R-:W-:-:S02]  /*23d0*/  LOP3.LUT R26, R5, 0x5, R26, 0x78, !PT ;  /* 0x00000005051a7812 */ /* 0x000fc400078e781a */
[C---:B------:R-:W-:Y:S02]  /*23e0*/  LOP3.LUT R25, R5.reuse, 0x6, R4, 0x78, !PT ;  /* 0x0000000605197812 */ /* 0x040fe400078e7804 */
[----:B------:R-:W-:Y:S02]  /*23f0*/  SHF.R.U32.HI R22, RZ, 0x7, R22 ;  /* 0x00000007ff167819 */ /* 0x000fe40000011616 */
[C---:B------:R-:W-:Y:S02]  /*2400*/  LOP3.LUT R27, R5.reuse, 0x4, R2, 0xf8, !PT ;  /* 0x00000004051b7812 */ /* 0x040fe400078ef802 */
[----:B------:R-:W-:Y:S01]  /*2410*/  LOP3.LUT R24, R5, 0x7, R24, 0x78, !PT ;  /* 0x0000000705187812 */ /* 0x000fe200078e7818 */
[----:B------:R-:W-:-:S07]  /*2420*/  IMAD.MOV R22, RZ, RZ, -R22 ;  /* 0x000000ffff167224 */ /* 0x000fce00078e0a16 */
.L_x_55:
[----:B------:R-:W-:Y:S01]  /*2430*/  VIADD R20, R20, 0x1 ;  /* 0x0000000114147836 */ /* 0x000fe20000000000 */
[----:B------:R-:W-:Y:S05]  /*2440*/  YIELD ;  /* 0x0000000000007946 */ /* 0x000fea0003800000 */
[----:B--2---:R-:W-:Y:S01]  /*2450*/  IMAD.SHL.U32 R7, R20, 0x8, RZ ;  /* 0x0000000814077824 */ /* 0x004fe200078e00ff */
[----:B------:R-:W-:Y:S01]  /*2460*/  SHF.R.U32.HI R5, RZ, 0x1, R20 ;  /* 0x00000001ff057819 */ /* 0x000fe20000011614 */
[----:B------:R-:W-:Y:S01]  /*2470*/  VIADD R22, R22, 0x1 ;  /* 0x0000000116167836 */ /* 0x000fe20000000000 */
[----:B------:R-:W-:Y:S02]  /*2480*/  SHF.R.U32.HI R40, RZ, 0x4, R29 ;  /* 0x00000004ff287819 */ /* 0x000fe4000001161d */
[----:B------:R-:W-:-:S02]  /*2490*/  LOP3.LUT R7, R7, 0x8, RZ, 0xc0, !PT ;  /* 0x0000000807077812 */ /* 0x000fc400078ec0ff */
[----:B------:R-:W-:Y:S01]  /*24a0*/  LOP3.LUT R5, R5, 0x1, RZ, 0xc0, !PT ;  /* 0x0000000105057812 */ /* 0x000fe200078ec0ff */
[----:B------:R-:W-:Y:S01]  /*24b0*/  IMAD.HI.U32 R40, R40, 0xd79435f, RZ ;  /* 0x0d79435f28287827 */ /* 0x000fe200078e00ff */
[----:B------:R-:W-:Y:S02]  /*24c0*/  ISETP.NE.AND P1, PT, R3, RZ, PT ;  /* 0x000000ff0300720c */ /* 0x000fe40003f25270 */
[----:B------:R-:W-:Y:S01]  /*24d0*/  SHF.L.U32 R5, R5, 0x1f, RZ ;  /* 0x0000001f05057819 */ /* 0x000fe200000006ff */
[----:B------:R-:W-:Y:S01]  /*24e0*/  IMAD.IADD R2, R0, 0x1, R7 ;  /* 0x0000000100027824 */ /* 0x000fe200078e0207 */
[C---:B------:R-:W-:Y:S01]  /*24f0*/  PRMT R4, R40.reuse, 0x9910, RZ ;  /* 0x0000991028047816 */ /* 0x040fe200000000ff */
[----:B------:R-:W-:Y:S01]  /*2500*/  IMAD R35, R40, -0x10, R31 ;  /* 0xfffffff028237824 */ /* 0x000fe200078e021f */
[----:B------:R-:W-:Y:S01]  /*2510*/  ISETP.NE.AND P0, PT, R22, 0x1, PT ;  /* 0x000000011600780c */ /* 0x000fe20003f05270 */
[----:B------:R-:W1:Y:S02]  /*2520*/  SYNCS.PHASECHK.TRANS64.TRYWAIT P2, [R2+URZ+0x31860], R5 ;  /* 0x03186005020075a7 */ /* 0x000e6400080411ff */
[----:B------:R-:W-:-:S05]  /*2530*/  IMAD R4, R4, 0x130, RZ ;  /* 0x0000013004047824 */ /* 0x000fca00078e02ff */
[----:B------:R-:W-:-:S04]  /*2540*/  IADD3 R38, PT, PT, RZ, -R4, RZ ;  /* 0x80000004ff267210 */ /* 0x000fc80007ffe0ff */
[----:B------:R-:W-:Y:S01]  /*2550*/  PRMT R38, R38, 0x7710, RZ ;  /* 0x0000771026267816 */ /* 0x000fe200000000ff */
[----:B-1----:R-:W-:Y:S06]  /*2560*/  @!P2 BRA `(.L_x_33) ;  /* 0x0000001c008ca947 */ /* 0x002fec0003800000 */
.L_x_76:
[----:B------:R-:W-:Y:S01]  /*2570*/  NOP ;  /* 0x0000000000007918 */ /* 0x000fe20000000000 */
[----:B------:R-:W-:Y:S01]  /*2580*/  LOP3.LUT R4, R20, 0x1, RZ, 0xc0, !PT ;  /* 0x0000000114047812 */ /* 0x000fe200078ec0ff */
[----:B------:R-:W-:Y:S01]  /*2590*/  IMAD.IADD R38, R38, 0x1, R23 ;  /* 0x0000000126267824 */ /* 0x000fe200078e0217 */
[----:B------:R-:W-:Y:S01]  /*25a0*/  VIMNMX.U32 R35, PT, PT, R35, 0x10, PT ;  /* 0x0000001023237848 */ /* 0x000fe20003fe0000 */
[----:B------:R-:W-:Y:S06]  /*25b0*/  @P1 BRA `(.L_x_34) ;  /* 0x0000000000041947 */ /* 0x000fec0003800000 */
[----:B------:R-:W-:-:S04]  /*25c0*/  DEPBAR.LE SB0, 0x1 ;  /* 0x000080400000791a */ /* 0x000fc80000000000 */
.L_x_34:
[----:B------:R-:W-:Y:S02]  /*25d0*/  LOP3.LUT R7, R38, 0xffff, RZ, 0xc0, !PT ;  /* 0x0000ffff26077812 */ /* 0x000fe400078ec0ff */
[----:B------:R-:W-:Y:S02]  /*25e0*/  MOV R6, 0x2600 ;  /* 0x0000260000067802 */ /* 0x000fe40000000f00 */
[----:B-1----:R-:W-:Y:S05]  /*25f0*/  CALL.REL.NOINC `($__internal_3_$__cuda_sm20_div_u16) ;  /* 0x0000001c00a47944 */ /* 0x002fea0003c00000 */
[----:B------:R-:W-:Y:S05]  /*2600*/  WARPSYNC.ALL ;  /* 0x0000000000007948 */ /* 0x000fea0003800000 */
[----:B------:R-:W-:Y:S01]  /*2610*/  NOP ;  /* 0x0000000000007918 */ /* 0x000fe20000000000 */
[----:B------:R-:W-:Y:S02]  /*2620*/  ISETP.NE.AND P1, PT, R3, RZ, PT ;  /* 0x000000ff0300720c */ /* 0x000fe40003f25270 */
[----:B------:R-:W-:Y:S01]  /*2630*/  R2UR UR7, R4 ;  /* 0x00000000040772ca */ /* 0x000fe200000e0000 */
[----:B------:R-:W-:Y:S01]  /*2640*/  BAR.SYNC.DEFER_BLOCKING 0x8, 0x80 ;  /* 0x0202000000007b1d */ /* 0x000fe20000010000 */
[----:B------:R-:W-:Y:S01]  /*2650*/  IMAD R37, R21, 0x2000, R30 ;  /* 0x0000200015257824 */ /* 0x000fe200078e021e */
[----:B------:R-:W-:-:S03]  /*2660*/  PRMT R39, R36, 0x9910, RZ ;  /* 0x0000991024277816 */ /* 0x000fc600000000ff */
[----:B------:R-:W-:-:S04]  /*2670*/  IMAD R37, R28, 0x80, R37 ;  /* 0x000000801c257824 */ /* 0x000fc800078e0225 */
[--C-:B------:R-:W-:Y:S02]  /*2680*/  IMAD R33, R27, 0x10, R37.reuse ;  /* 0x000000101b217824 */ /* 0x100fe400078e0225 */
[----:B------:R-:W-:Y:S01]  /*2690*/  IMAD R41, R26, 0x10, R37 ;  /* 0x000000101a297824 */ /* 0x000fe200078e0225 */
[----:B------:R-:W-:-:S03]  /*26a0*/  UIMAD UR7, UR7, 0xe0, URZ ;  /* 0x000000e0070778a4 */ /* 0x000fc6000f8e02ff */
[----:B------:R-:W-:-:S06]  /*26b0*/  IMAD.IADD R41, R0, 0x1, R41 ;  /* 0x0000000100297824 */ /* 0x000fcc00078e0229 */
[----:B------:R-:W1:Y:S01]  /*26c0*/  LDTM.x8 R12, tmem[UR7] ;  /* 0x00000007000c79ee */ /* 0x000e6200081c0000 */
[----:B------:R-:W-:Y:S01]  /*26d0*/  NOP ;  /* 0x0000000000007918 */ /* 0x000fe20000000000 */
[----:B-1----:R-:W1:Y:S01]  /*26e0*/  LDTM.x8 R4, tmem[UR7+0x8] ;  /* 0x00000807000479ee */ /* 0x002e6200081c0000 */
[----:B------:R-:W-:Y:S02]  /*26f0*/  F2FP.BF16.F32.PACK_AB R12, R13, R12 ;  /* 0x0000000c0d0c723e */ /* 0x000fe400000010ff */
[----:B------:R-:W-:Y:S02]  /*2700*/  F2FP.BF16.F32.PACK_AB R13, R15, R14 ;  /* 0x0000000e0f0d723e */ /* 0x000fe400000010ff */
[----:B------:R-:W-:Y:S01]  /*2710*/  F2FP.BF16.F32.PACK_AB R14, R17, R16 ;  /* 0x00000010110e723e */ /* 0x000fe200000010ff */
[----:B------:R-:W-:Y:S01]  /*2720*/  IMAD.IADD R16, R0, 0x1, R33 ;  /* 0x0000000100107824 */ /* 0x000fe200078e0221 */
[----:B------:R-:W-:Y:S02]  /*2730*/  F2FP.BF16.F32.PACK_AB R15, R19, R18 ;  /* 0x00000012130f723e */ /* 0x000fe400000010ff */
[----:B-1----:R-:W-:-:S02]  /*2740*/  F2FP.BF16.F32.PACK_AB R32, R5, R4 ;  /* 0x000000040520723e */ /* 0x002fc400000010ff */
[----:B------:R-:W-:Y:S01]  /*2750*/  PRMT R4, R35, 0x9910, RZ ;  /* 0x0000991023047816 */ /* 0x000fe200000000ff */
[----:B------:R1:W-:Y:S01]  /*2760*/  STS.128 [R16], R12 ;  /* 0x0000000c10007388 */ /* 0x0003e20000000c00 */
[----:B------:R-:W-:Y:S01]  /*2770*/  NOP ;  /* 0x0000000000007918 */ /* 0x000fe20000000000 */
[----:B------:R-:W-:Y:S02]  /*2780*/  F2FP.BF16.F32.PACK_AB R33, R7, R6 ;  /* 0x000000060721723e */ /* 0x000fe400000010ff */
[----:B------:R-:W-:Y:S01]  /*2790*/  F2FP.BF16.F32.PACK_AB R34, R9, R8 ;  /* 0x000000080922723e */ /* 0x000fe200000010ff */
[----:B------:R-:W-:Y:S01]  /*27a0*/  IMAD R39, R39, R4, RZ ;  /* 0x0000000427277224 */ /* 0x000fe200078e02ff */
[----:B------:R-:W-:-:S03]  /*27b0*/  F2FP.BF16.F32.PACK_AB R35, R11, R10 ;  /* 0x0000000a0b23723e */ /* 0x000fc600000010ff */
[----:B------:R-:W-:Y:S02]  /*27c0*/  IMAD.MOV R39, RZ, RZ, -R39 ;  /* 0x000000ffff277224 */ /* 0x000fe400078e0a27 */
[----:B------:R2:W-:Y:S03]  /*27d0*/  STS.128 [R41], R32 ;  /* 0x0000002029007388 */ /* 0x0005e60000000c00 */
[----:B------:R-:W-:-:S05]  /*27e0*/  PRMT R39, R39, 0x7710, RZ ;  /* 0x0000771027277816 */ /* 0x000fca00000000ff */
[----:B------:R-:W-:-:S05]  /*27f0*/  IMAD.IADD R39, R38, 0x1, R39 ;  /* 0x0000000126277824 */ /* 0x000fca00078e0227 */
[----:B------:R-:W-:-:S05]  /*2800*/  LOP3.LUT R39, R39, 0xffff, RZ, 0xc0, !PT ;  /* 0x0000ffff27277812 */ /* 0x000fca00078ec0ff */
[----:B------:R-:W-:Y:S01]  /*2810*/  IMAD R40, R40, 0x10, R39 ;  /* 0x0000001028287824 */ /* 0x000fe200078e0227 */
[----:B-1----:R-:W1:Y:S01]  /*2820*/  LDTM.x8 R12, tmem[UR7+0x10] ;  /* 0x00001007000c79ee */ /* 0x002e6200081c0000 */
[----:B------:R-:W-:Y:S01]  /*2830*/  NOP ;  /* 0x0000000000007918 */ /* 0x000fe20000000000 */
[----:B-1----:R-:W1:Y:S01]  /*2840*/  LDTM.x8 R4, tmem[UR7+0x18] ;  /* 0x00001807000479ee */ /* 0x002e6200081c0000 */
[----:B--2---:R-:W-:Y:S01]  /*2850*/  LOP3.LUT R32, R36, 0xffff, RZ, 0xc0, !PT ;  /* 0x0000ffff24207812 */ /* 0x004fe200078ec0ff */
[----:B------:R-:W-:-:S04]  /*2860*/  IMAD.SHL.U32 R33, R40, 0x80, RZ ;  /* 0x0000008028217824 */ /* 0x000fc800078e00ff */
[----:B------:R-:W-:Y:S01]  /*2870*/  IMAD R32, R32, 0xe0, RZ ;  /* 0x000000e020207824 */ /* 0x000fe200078e02ff */
[----:B------:R-:W-:Y:S02]  /*2880*/  F2FP.BF16.F32.PACK_AB R12, R13, R12 ;  /* 0x0000000c0d0c723e */ /* 0x000fe400000010ff */
[----:B------:R-:W-:Y:S02]  /*2890*/  F2FP.BF16.F32.PACK_AB R13, R15, R14 ;  /* 0x0000000e0f0d723e */ /* 0x000fe400000010ff */
[----:B------:R-:W-:Y:S01]  /*28a0*/  F2FP.BF16.F32.PACK_AB R14, R17, R16 ;  /* 0x00000010110e723e */ /* 0x000fe200000010ff */
[--C-:B------:R-:W-:Y:S01]  /*28b0*/  IMAD R17, R25, 0x10, R37.reuse ;  /* 0x0000001019117824 */ /* 0x100fe200078e0225 */
[----:B------:R-:W-:Y:S01]  /*28c0*/  F2FP.BF16.F32.PACK_AB R15, R19, R18 ;  /* 0x00000012130f723e */ /* 0x000fe200000010ff */
[----:B------:R-:W-:Y:S01]  /*28d0*/  IMAD R37, R24, 0x10, R37 ;  /* 0x0000001018257824 */ /* 0x000fe200078e0225 */
[----:B-1----:R-:W-:Y:S01]  /*28e0*/  F2FP.BF16.F32.PACK_AB R4, R5, R4 ;  /* 0x000000040504723e */ /* 0x002fe200000010ff */
[C---:B------:R-:W-:Y:S01]  /*28f0*/  IMAD.IADD R17, R0.reuse, 0x1, R17 ;  /* 0x0000000100117824 */ /* 0x040fe200078e0211 */
[----:B------:R-:W-:Y:S01]  /*2900*/  F2FP.BF16.F32.PACK_AB R5, R7, R6 ;  /* 0x000000060705723e */ /* 0x000fe200000010ff */
[----:B------:R-:W-:Y:S01]  /*2910*/  IMAD.IADD R37, R0, 0x1, R37 ;  /* 0x0000000100257824 */ /* 0x000fe200078e0225 */
[----:B------:R-:W-:-:S02]  /*2920*/  F2FP.BF16.F32.PACK_AB R6, R9, R8 ;  /* 0x000000080906723e */ /* 0x000fc400000010ff */
[----:B------:R-:W-:Y:S01]  /*2930*/  F2FP.BF16.F32.PACK_AB R7, R11, R10 ;  /* 0x0000000a0b07723e */ /* 0x000fe200000010ff */
[----:B------:R1:W-:Y:S01]  /*2940*/  STS.128 [R17], R12 ;  /* 0x0000000c11007388 */ /* 0x0003e20000000c00 */
[----:B------:R-:W-:-:S03]  /*2950*/  NOP ;  /* 0x0000000000007918 */ /* 0x000fc60000000000 */
[----:B------:R1:W-:Y:S01]  /*2960*/  STS.128 [R37], R4 ;  /* 0x0000000425007388 */ /* 0x0003e20000000c00 */
[----:B------:R2:W-:Y:S06]  /*2970*/  MEMBAR.ALL.CTA ;  /* 0x0000000000007992 */ /* 0x0005ec0000008000 */
[----:B--2---:R-:W2:Y:S02]  /*2980*/  FENCE.VIEW.ASYNC.S ;  /* 0x00000000000073c6 */ /* 0x004ea40000000000 */
[----:B--2---:R-:W-:Y:S06]  /*2990*/  BAR.SYNC.DEFER_BLOCKING 0x8, 0x80 ;  /* 0x0202000000007b1d */ /* 0x004fec0000010000 */
[----:B------:R-:W-:Y:S05]  /*29a0*/  @P1 BRA `(.L_x_35) ;  /* 0x0000000000381947 */ /* 0x000fea0003800000 */
[----:B------:R-:W-:Y:S01]  /*29b0*/  ELECT P2, URZ, PT ;  /* 0x0000000000ff782f */ /* 0x000fe20003840000 */
[----:B------:R-:W-:-:S12]  /*29c0*/  BSSY.RECONVERGENT B0, `(.L_x_35) ;  /* 0x000000c000007945 */ /* 0x000fd80003800200 */
[----:B------:R-:W-:Y:S05]  /*29d0*/  @!P2 BRA `(.L_x_36) ;  /* 0x000000000028a947 */ /* 0x000fea0003800000 */
[----:B------:R-:W2:Y:S01]  /*29e0*/  LDCU.64 UR8, c[0x0][0x348] ;  /* 0x00006900ff0877ac */ /* 0x000ea20008000a00 */
[----:B------:R-:W-:Y:S02]  /*29f0*/  R2UR UR10, R21 ;  /* 0x00000000150a72ca */ /* 0x000fe400000e0000 */
[----:B------:R-:W-:Y:S02]  /*2a00*/  R2UR UR4, R0 ;  /* 0x00000000000472ca */ /* 0x000fe400000e0000 */
[----:B------:R-:W-:Y:S02]  /*2a10*/  R2UR UR5, R32 ;  /* 0x00000000200572ca */ /* 0x000fe400000e0000 */
[----:B------:R-:W-:-:S09]  /*2a20*/  R2UR UR6, R33 ;  /* 0x00000000210672ca */ /* 0x000fd200000e0000 */
[----:B------:R-:W-:Y:S02]  /*2a30*/  ULEA UR4, UR10, UR4, 0xd ;  /* 0x000000040a047291 */ /* 0x000fe4000f8e68ff */
[----:B--2---:R-:W-:-:S04]  /*2a40*/  UIADD3 UR8, UP0, UPT, UR8, 0x240, URZ ;  /* 0x0000024008087890 */ /* 0x004fc8000ff1e0ff */
[----:B------:R-:W-:-:S09]  /*2a50*/  UIADD3.X UR9, UPT, UPT, URZ, UR9, URZ, UP0, !UPT ;  /* 0x00000009ff097290 */ /* 0x000fd200087fe4ff */
[----:B------:R2:W-:Y:S02]  /*2a60*/  UTMASTG.2D [UR4], [UR8] ;  /* 0x00000004080073b5 */ /* 0x0005e40008008000 */
[----:B--2---:R0:W-:Y:S02]  /*2a70*/  UTMACMDFLUSH ;  /* 0x00000000000079b7 */ /* 0x0041e40000000000 */
.L_x_36:
[----:B------:R-:W-:Y:S05]  /*2a80*/  BSYNC.RECONVERGENT B0 ;  /* 0x0000000000007941 */ /* 0x000fea0003800200 */
.L_x_35:
[----:B------:R-:W-:Y:S05]  /*2a90*/  @P1 BRA `(.L_x_37) ;  /* 0x0000000000041947 */ /* 0x000fea0003800000 */
[----:B------:R-:W-:-:S04]  /*2aa0*/  DEPBAR.LE SB0, 0x1 ;  /* 0x000080400000791a */ /* 0x000fc80000000000 */
.L_x_37:
[----:B------:R-:W-:Y:S01]  /*2ab0*/  BAR.SYNC.DEFER_BLOCKING 0x8, 0x80 ;  /* 0x0202000000007b1d */ /* 0x000fe20000010000 */
[----:B------:R-:W-:-:S04]  /*2ac0*/  LOP3.LUT R53, R21, 0x1, RZ, 0xc0, !PT ;  /* 0x0000000115357812 */ /* 0x000fc800078ec0ff */
[----:B------:R-:W-:Y:S01]  /*2ad0*/  LOP3.LUT R21, R53, 0x1, RZ, 0x3c, !PT ;  /* 0x0000000135157812 */ /* 0x000fe200078e3cff */
[----:B-1----:R-:W1:Y:S04]  /*2ae0*/  LDTM.x8 R12, tmem[UR7+0x20] ;  /* 0x00002007000c79ee */ /* 0x002e6800081c0000 */
[C---:B------:R-:W-:Y:S02]  /*2af0*/  IMAD R35, R21.reuse, 0x2000, R30 ;  /* 0x0000200015237824 */ /* 0x040fe400078e021e */
[----:B------:R-:W-:Y:S02]  /*2b00*/  IMAD R50, R21, 0x2000, R0 ;  /* 0x0000200015327824 */ /* 0x000fe400078e0200 */
[----:B------:R-:W-:-:S04]  /*2b10*/  IMAD R34, R28, 0x80, R35 ;  /* 0x000000801c227824 */ /* 0x000fc800078e0223 */
[--C-:B------:R-:W-:Y:S02]  /*2b20*/  IMAD R37, R27, 0x10, R34.reuse ;  /* 0x000000101b257824 */ /* 0x100fe400078e0222 */
[--C-:B------:R-:W-:Y:S02]  /*2b30*/  IMAD R35, R26, 0x10, R34.reuse ;  /* 0x000000101a237824 */ /* 0x100fe400078e0222 */
[C---:B------:R-:W-:Y:S01]  /*2b40*/  IMAD.IADD R37, R0.reuse, 0x1, R37 ;  /* 0x0000000100257824 */ /* 0x040fe200078e0225 */
[----:B------:R-:W-:Y:S01]  /*2b50*/  NOP ;  /* 0x0000000000007918 */ /* 0x000fe20000000000 */
[----:B-1----:R-:W1:Y:S01]  /*2b60*/  LDTM.x8 R4, tmem[UR7+0x28] ;  /* 0x00002807000479ee */ /* 0x002e6200081c0000 */
[----:B------:R-:W-:Y:S02]  /*2b70*/  IMAD.IADD R35, R0, 0x1, R35 ;  /* 0x0000000100237824 */ /* 0x000fe400078e0223 */
[--C-:B------:R-:W-:Y:S02]  /*2b80*/  IMAD R39, R25, 0x10, R34.reuse ;  /* 0x0000001019277824 */ /* 0x100fe400078e0222 */
[----:B------:R-:W-:Y:S01]  /*2b90*/  IMAD R51, R24, 0x10, R34 ;  /* 0x0000001018337824 */ /* 0x000fe200078e0222 */
[----:B------:R-:W-:Y:S01]  /*2ba0*/  F2FP.BF16.F32.PACK_AB R44, R13, R12 ;  /* 0x0000000c0d2c723e */ /* 0x000fe200000010ff */
[C---:B------:R-:W-:Y:S01]  /*2bb0*/  IMAD.IADD R39, R0.reuse, 0x1, R39 ;  /* 0x0000000100277824 */ /* 0x040fe200078e0227 */
[----:B------:R-:W-:Y:S01]  /*2bc0*/  F2FP.BF16.F32.PACK_AB R45, R15, R14 ;  /* 0x0000000e0f2d723e */ /* 0x000fe200000010ff */
[----:B------:R-:W-:Y:S01]  /*2bd0*/  IMAD.IADD R51, R0, 0x1, R51 ;  /* 0x0000000100337824 */ /* 0x000fe200078e0233 */
[----:B------:R-:W-:-:S02]  /*2be0*/  F2FP.BF16.F32.PACK_AB R46, R17, R16 ;  /* 0x00000010112e723e */ /* 0x000fc400000010ff */
[----:B------:R-:W-:-:S05]  /*2bf0*/  F2FP.BF16.F32.PACK_AB R47, R19, R18 ;  /* 0x00000012132f723e */ /* 0x000fca00000010ff */
[----:B------:R2:W-:Y:S01]  /*2c00*/  STS.128 [R37], R44 ;  /* 0x0000002c25007388 */ /* 0x0005e20000000c00 */
[----:B------:R-:W-:Y:S01]  /*2c10*/  NOP ;  /* 0x0000000000007918 */ /* 0x000fe20000000000 */
[----:B-1----:R-:W1:Y:S01]  /*2c20*/  LDTM.x8 R12, tmem[UR7+0x30] ;  /* 0x00003007000c79ee */ /* 0x002e6200081c0000 */
[----:B------:R-:W-:Y:S02]  /*2c30*/  F2FP.BF16.F32.PACK_AB R40, R5, R4 ;  /* 0x000000040528723e */ /* 0x000fe400000010ff */
[----:B------:R-:W-:Y:S02]  /*2c40*/  F2FP.BF16.F32.PACK_AB R41, R7, R6 ;  /* 0x000000060729723e */ /* 0x000fe400000010ff */
[----:B------:R-:W-:Y:S02]  /*2c50*/  F2FP.BF16.F32.PACK_AB R42, R9, R8 ;  /* 0x00000008092a723e */ /* 0x000fe400000010ff */
        /* <DEDUP_REMOVED lines=10> */
[----:B-1----:R-:W-:Y:S02]  /*2d00*/  F2FP.BF16.F32.PACK_AB R4, R5, R4 ;  /* 0x000000040504723e */ /* 0x002fe400000010ff */
[----:B------:R-:W-:Y:S02]  /*2d10*/  F2FP.BF16.F32.PACK_AB R5, R7, R6 ;  /* 0x000000060705723e */ /* 0x000fe400000010ff */
[----:B------:R-:W-:Y:S02]  /*2d20*/  F2FP.BF16.F32.PACK_AB R6, R9, R8 ;  /* 0x000000080906723e */ /* 0x000fe400000010ff */
[----:B------:R-:W-:-:S05]  /*2d30*/  F2FP.BF16.F32.PACK_AB R7, R11, R10 ;  /* 0x0000000a0b07723e */ /* 0x000fca00000010ff */
[----:B------:R2:W-:Y:S01]  /*2d40*/  STS.128 [R51], R4 ;  /* 0x0000000433007388 */ /* 0x0005e20000000c00 */
[----:B------:R1:W-:Y:S06]  /*2d50*/  MEMBAR.ALL.CTA ;  /* 0x0000000000007992 */ /* 0x0003ec0000008000 */
[----:B-1----:R-:W1:Y:S02]  /*2d60*/  FENCE.VIEW.ASYNC.S ;  /* 0x00000000000073c6 */ /* 0x002e640000000000 */
[----:B-1----:R-:W-:Y:S06]  /*2d70*/  BAR.SYNC.DEFER_BLOCKING 0x8, 0x80 ;  /* 0x0202000000007b1d */ /* 0x002fec0000010000 */
[----:B------:R-:W-:Y:S05]  /*2d80*/  @P1 BRA `(.L_x_38) ;  /* 0x0000000000381947 */ /* 0x000fea0003800000 */
[----:B------:R-:W-:Y:S01]  /*2d90*/  ELECT P2, URZ, PT ;  /* 0x0000000000ff782f */ /* 0x000fe20003840000 */
[----:B------:R-:W-:-:S12]  /*2da0*/  BSSY.RECONVERGENT B0, `(.L_x_39) ;  /* 0x000000b000007945 */ /* 0x000fd80003800200 */
[----:B------:R-:W-:Y:S05]  /*2db0*/  @!P2 BRA `(.L_x_40) ;  /* 0x000000000024a947 */ /* 0x000fea0003800000 */
[----:B------:R-:W1:Y:S01]  /*2dc0*/  LDCU.64 UR8, c[0x0][0x348] ;  /* 0x00006900ff0877ac */ /* 0x000e620008000a00 */
[----:B------:R-:W-:Y:S02]  /*2dd0*/  R2UR UR5, R32 ;  /* 0x00000000200572ca */ /* 0x000fe400000e0000 */
[----:B------:R-:W-:Y:S02]  /*2de0*/  R2UR UR4, R50 ;  /* 0x00000000320472ca */ /* 0x000fe400000e0000 */
[----:B------:R-:W-:-:S09]  /*2df0*/  R2UR UR6, R33 ;  /* 0x00000000210672ca */ /* 0x000fd200000e0000 */
[----:B------:R-:W-:Y:S02]  /*2e00*/  UIADD3 UR5, UPT, UPT, UR5, 0x20, URZ ;  /* 0x0000002005057890 */ /* 0x000fe4000fffe0ff */
[----:B-1----:R-:W-:-:S04]  /*2e10*/  UIADD3 UR8, UP0, UPT, UR8, 0x240, URZ ;  /* 0x0000024008087890 */ /* 0x002fc8000ff1e0ff */
[----:B------:R-:W-:-:S09]  /*2e20*/  UIADD3.X UR9, UPT, UPT, URZ, UR9, URZ, UP0, !UPT ;  /* 0x00000009ff097290 */ /* 0x000fd200087fe4ff */
[----:B------:R1:W-:Y:S02]  /*2e30*/  UTMASTG.2D [UR4], [UR8] ;  /* 0x00000004080073b5 */ /* 0x0003e40008008000 */
[----:B-1----:R0:W-:Y:S02]  /*2e40*/  UTMACMDFLUSH ;  /* 0x00000000000079b7 */ /* 0x0021e40000000000 */
.L_x_40:
[----:B------:R-:W-:Y:S05]  /*2e50*/  BSYNC.RECONVERGENT B0 ;  /* 0x0000000000007941 */ /* 0x000fea0003800200 */
.L_x_39:
[----:B------:R-:W-:-:S04]  /*2e60*/  DEPBAR.LE SB0, 0x1 ;  /* 0x000080400000791a */ /* 0x000fc80000000000 */
.L_x_38:
[----:B------:R-:W-:Y:S01]  /*2e70*/  BAR.SYNC.DEFER_BLOCKING 0x8, 0x80 ;  /* 0x0202000000007b1d */ /* 0x000fe20000010000 */
[C---:B--2---:R-:W-:Y:S02]  /*2e80*/  IMAD R41, R53.reuse, 0x2000, R30 ;  /* 0x0000200035297824 */ /* 0x044fe400078e021e */
[----:B------:R-:W-:Y:S02]  /*2e90*/  IMAD R48, R53, 0x2000, R0 ;  /* 0x0000200035307824 */ /* 0x000fe400078e0200 */
[----:B------:R-:W-:Y:S01]  /*2ea0*/  IMAD R38, R28, 0x80, R41 ;  /* 0x000000801c267824 */ /* 0x000fe200078e0229 */
[----:B------:R-:W1:Y:S03]  /*2eb0*/  LDTM.x8 R12, tmem[UR7+0x40] ;  /* 0x00004007000c79ee */ /* 0x000e6600081c0000 */
[----:B------:R-:W-:-:S04]  /*2ec0*/  IMAD R49, R24, 0x10, R38 ;  /* 0x0000001018317824 */ /* 0x000fc800078e0226 */
[C---:B------:R-:W-:Y:S01]  /*2ed0*/  IMAD.IADD R49, R0.reuse, 0x1, R49 ;  /* 0x0000000100317824 */ /* 0x040fe200078e0231 */
[----:B------:R-:W-:Y:S01]  /*2ee0*/  NOP ;  /* 0x0000000000007918 */ /* 0x000fe20000000000 */
[----:B-1----:R-:W1:Y:S01]  /*2ef0*/  LDTM.x8 R4, tmem[UR7+0x48] ;  /* 0x00004807000479ee */ /* 0x002e6200081c0000 */
[----:B------:R-:W-:Y:S01]  /*2f00*/  F2FP.BF16.F32.PACK_AB R44, R13, R12 ;  /* 0x0000000c0d2c723e */ /* 0x000fe200000010ff */
[----:B------:R-:W-:Y:S01]  /*2f10*/  IMAD R13, R27, 0x10, R38 ;  /* 0x000000101b0d7824 */ /* 0x000fe200078e0226 */
[----:B------:R-:W-:Y:S02]  /*2f20*/  F2FP.BF16.F32.PACK_AB R45, R15, R14 ;  /* 0x0000000e0f2d723e */ /* 0x000fe400000010ff */
[----:B------:R-:W-:Y:S01]  /*2f30*/  F2FP.BF16.F32.PACK_AB R46, R17, R16 ;  /* 0x00000010112e723e */ /* 0x000fe200000010ff */
[----:B------:R-:W-:Y:S01]  /*2f40*/  IMAD.IADD R36, R0, 0x1, R13 ;  /* 0x0000000100247824 */ /* 0x000fe200078e020d */
[----:B------:R-:W-:-:S05]  /*2f50*/  F2FP.BF16.F32.PACK_AB R47, R19, R18 ;  /* 0x00000012132f723e */ /* 0x000fca00000010ff */
[----:B------:R2:W-:Y:S01]  /*2f60*/  STS.128 [R36], R44 ;  /* 0x0000002c24007388 */ /* 0x0005e20000000c00 */
        /* <DEDUP_REMOVED lines=11> */
[----:B------:R-:W-:Y:S02]  /*3020*/  F2FP.BF16.F32.PACK_AB R12, R13, R12 ;  /* 0x0000000c0d0c723e */ /* 0x000fe400000010ff */
[----:B------:R-:W-:Y:S02]  /*3030*/  F2FP.BF16.F32.PACK_AB R13, R15, R14 ;  /* 0x0000000e0f0d723e */ /* 0x000fe400000010ff */
[----:B------:R-:W-:Y:S01]  /*3040*/  F2FP.BF16.F32.PACK_AB R14, R17, R16 ;  /* 0x00000010110e723e */ /* 0x000fe200000010ff */
[----:B------:R-:W-:Y:S01]  /*3050*/  IMAD R17, R25, 0x10, R38 ;  /* 0x0000001019117824 */ /* 0x000fe200078e0226 */
[----:B------:R-:W-:-:S03]  /*3060*/  F2FP.BF16.F32.PACK_AB R15, R19, R18 ;  /* 0x00000012130f723e */ /* 0x000fc600000010ff */
[----:B------:R-:W-:-:S05]  /*3070*/  IMAD.IADD R38, R0, 0x1, R17 ;  /* 0x0000000100267824 */ /* 0x000fca00078e0211 */
        /* <DEDUP_REMOVED lines=23> */
.L_x_43:
[----:B------:R-:W-:Y:S05]  /*31f0*/  BSYNC.RECONVERGENT B0 ;  /* 0x0000000000007941 */ /* 0x000fea0003800200 */
.L_x_42:
[----:B------:R-:W-:-:S04]  /*3200*/  DEPBAR.LE SB0, 0x1 ;  /* 0x000080400000791a */ /* 0x000fc80000000000 */
.L_x_41:
[----:B------:R-:W-:Y:S06]  /*3210*/  BAR.SYNC.DEFER_BLOCKING 0x8, 0x80 ;  /* 0x0202000000007b1d */ /* 0x000fec0000010000 */
[----:B--2---:R-:W1:Y:S01]  /*3220*/  LDTM.x8 R12, tmem[UR7+0x60] ;  /* 0x00006007000c79ee */ /* 0x004e6200081c0000 */
[----:B------:R-:W-:Y:S01]  /*3230*/  NOP ;  /* 0x0000000000007918 */ /* 0x000fe20000000000 */
[----:B-1----:R-:W1:Y:S01]  /*3240*/  LDTM.x8 R4, tmem[UR7+0x68] ;  /* 0x00006807000479ee */ /* 0x002e6200081c0000 */
[----:B------:R-:W-:Y:S02]  /*3250*/  F2FP.BF16.F32.PACK_AB R44, R13, R12 ;  /* 0x0000000c0d2c723e */ /* 0x000fe400000010ff */
[----:B------:R-:W-:-:S02]  /*3260*/  F2FP.BF16.F32.PACK_AB R45, R15, R14 ;  /* 0x0000000e0f2d723e */ /* 0x000fc400000010ff */
        /* <DEDUP_REMOVED lines=39> */
.L_x_46:
[----:B------:R-:W-:Y:S05]  /*34e0*/  BSYNC.RECONVERGENT B0 ;  /* 0x0000000000007941 */ /* 0x000fea0003800200 */
.L_x_45:
[----:B------:R-:W-:-:S04]  /*34f0*/  DEPBAR.LE SB0, 0x1 ;  /* 0x000080400000791a */ /* 0x000fc80000000000 */
.L_x_44:
        /* <DEDUP_REMOVED lines=45> */
.L_x_49:
[----:B------:R-:W-:Y:S05]  /*37d0*/  BSYNC.RECONVERGENT B0 ;  /* 0x0000000000007941 */ /* 0x000fea0003800200 */
.L_x_48:
[----:B------:R-:W-:-:S04]  /*37e0*/  DEPBAR.LE SB0, 0x1 ;  /* 0x000080400000791a */ /* 0x000fc80000000000 */
.L_x_47:
        /* <DEDUP_REMOVED lines=45> */
.L_x_52:
[----:B------:R-:W-:Y:S05]  /*3ac0*/  BSYNC.RECONVERGENT B0 ;  /* 0x0000000000007941 */ /* 0x000fea0003800200 */
.L_x_51:
[----:B------:R-:W-:-:S04]  /*3ad0*/  DEPBAR.LE SB0, 0x1 ;  /* 0x000080400000791a */ /* 0x000fc80000000000 */
.L_x_50:
[----:B------:R-:W-:Y:S01]  /*3ae0*/  BAR.SYNC.DEFER_BLOCKING 0x8, 0x80 ;  /* 0x0202000000007b1d */ /* 0x000fe20000010000 */
[----:B------:R-:W-:-:S05]  /*3af0*/  VIADD R2, R2, 0x31870 ;  /* 0x0003187002027836 */ /* 0x000fca0000000000 */
[----:B------:R-:W-:Y:S01]  /*3b00*/  PRMT R2, RZ, 0x654, R2 ;  /* 0x00000654ff027816 */ /* 0x000fe20000000002 */
[----:B--2---:R-:W1:Y:S01]  /*3b10*/  LDTM.x8 R12, tmem[UR7+0xc0] ;  /* 0x0000c007000c79ee */ /* 0x004e6200081c0000 */
        /* <DEDUP_REMOVED lines=27> */
[----:B------:R-:W-:Y:S01]  /*3cd0*/  NOP ;  /* 0x0000000000007918 */ /* 0x000fe20000000000 */
[----:B------:R2:W-:Y:S01]  /*3ce0*/  SYNCS.ARRIVE.TRANS64.RED.A1T0 RZ, [R2+URZ], RZ ;  /* 0x000000ff02ff79a7 */ /* 0x0005e200081004ff */
        /* <DEDUP_REMOVED lines=16> */
.L_x_54:
[----:B------:R-:W-:Y:S05]  /*3df0*/  BSYNC.RECONVERGENT B0 ;  /* 0x0000000000007941 */ /* 0x000fea0003800200 */
.L_x_53:
[----:B------:R-:W-:Y:S02]  /*3e00*/  IADD3 R23, PT, PT, R23, 0x8f, RZ ;  /* 0x0000008f17177810 */ /* 0x000fe40007ffe0ff */
[----:B------:R-:W-:Y:S01]  /*3e10*/  IADD3 R29, PT, PT, R29, 0x8f, RZ ;  /* 0x0000008f1d1d7810 */ /* 0x000fe20007ffe0ff */
[----:B------:R-:W-:Y:S06]  /*3e20*/  @P0 BRA `(.L_x_55) ;  /* 0xffffffe400800947 */ /* 0x000fec000383ffff */
.L_x_32:
[----:B------:R-:W-:-:S13]  /*3e30*/  ISETP.NE.AND P0, PT, R3, 0x3, PT ;  /* 0x000000030300780c */ /* 0x000fda0003f05270 */
[----:B------:R-:W-:Y:S05]  /*3e40*/  @P0 EXIT ;  /* 0x000000000000094d */ /* 0x000fea0003800000 */
[----:B------:R-:W-:Y:S05]  /*3e50*/  WARPSYNC.ALL ;  /* 0x0000000000007948 */ /* 0x000fea0003800000 */
[----:B------:R-:W-:Y:S01]  /*3e60*/  NOP ;  /* 0x0000000000007918 */ /* 0x000fe20000000000 */
[----:B------:R-:W1:Y:S01]  /*3e70*/  S2UR UR5, SR_CgaCtaId ;  /* 0x00000000000579c3 */ /* 0x000e620000008800 */
[----:B------:R-:W-:Y:S02]  /*3e80*/  UMOV UR4, 0x50 ;  /* 0x0000005000047882 */ /* 0x000fe40000000000 */
[----:B-1----:R-:W-:-:S09]  /*3e90*/  ULEA UR5, UR5, UR4, 0x18 ;  /* 0x0000000405057291 */ /* 0x002fd2000f8ec0ff */
[----:B--2---:R-:W1:Y:S02]  /*3ea0*/  LDS R2, [UR5] ;  /* 0x00000005ff027984 */ /* 0x004e640008000800 */
[----:B-1----:R-:W-:-:S04]  /*3eb0*/  LOP3.LUT R0, R2, 0xffff, RZ, 0xc0, !PT ;  /* 0x0000ffff02007812 */ /* 0x002fc800078ec0ff */
[----:B------:R-:W-:-:S13]  /*3ec0*/  ISETP.NE.AND P0, PT, R0, 0xffff, PT ;  /* 0x0000ffff0000780c */ /* 0x000fda0003f05270 */
[----:B------:R-:W-:Y:S05]  /*3ed0*/  @P0 BRA `(.L_x_56) ;  /* 0x0000000000480947 */ /* 0x000fea0003800000 */
[----:B------:R-:W-:-:S04]  /*3ee0*/  SHF.R.U32.HI R0, RZ, 0x10, R2 ;  /* 0x00000010ff007819 */ /* 0x000fc80000011602 */
[----:B------:R-:W-:-:S04]  /*3ef0*/  LOP3.LUT R0, R0, 0x1, RZ, 0xc0, !PT ;  /* 0x0000000100007812 */ /* 0x000fc800078ec0ff */
[----:B------:R-:W-:-:S13]  /*3f00*/  ISETP.NE.AND P0, PT, R0, 0x1, PT ;  /* 0x000000010000780c */ /* 0x000fda0003f05270 */
[----:B------:R-:W-:Y:S05]  /*3f10*/  @P0 BRA `(.L_x_57) ;  /* 0x00000000002c0947 */ /* 0x000fea0003800000 */
[----:B------:R-:W1:Y:S01]  /*3f20*/  S2R R0, SR_LANEID ;  /* 0x0000000000007919 */ /* 0x000e620000000000 */
[----:B------:R-:W-:Y:S01]  /*3f30*/  IMAD.MOV.U32 R2, RZ, RZ, -0x20000 ;  /* 0xfffe0000ff027424 */ /* 0x000fe200078e00ff */
[----:B------:R-:W-:Y:S02]  /*3f40*/  VOTEU.ANY UR6, UPT, PT ;  /* 0x0000000000067886 */ /* 0x000fe400038e0100 */
[----:B------:R-:W-:Y:S01]  /*3f50*/  UFLO.U32 UR6, UR6 ;  /* 0x00000006000672bd */ /* 0x000fe200080e0000 */
[----:B------:R-:W2:Y:S05]  /*3f60*/  REDUX UR4, R2 ;  /* 0x00000000020473c4 */ /* 0x000eaa0000000000 */
[----:B-1----:R-:W-:-:S02]  /*3f70*/  ISETP.EQ.U32.AND P0, PT, R0, UR6, PT ;  /* 0x0000000600007c0c */ /* 0x002fc4000bf02070 */
[----:B--2---:R-:W-:Y:S01]  /*3f80*/  MOV R0, UR4 ;  /* 0x0000000400007c02 */ /* 0x004fe20008000f00 */
[----:B------:R-:W-:-:S05]  /*3f90*/  UMOV UR4, 0xfffe0000 ;  /* 0xfffe000000047882 */ /* 0x000fca0000000000 */
[----:B------:R1:W-:Y:S05]  /*3fa0*/  UTCATOMSWS.AND URZ, UR4 ;  /* 0x0000000400ff79e3 */ /* 0x0003ea0008000000 */
[----:B------:R1:W-:Y:S01]  /*3fb0*/  @P0 ATOMS.AND RZ, [UR5], R0 ;  /* 0x00000000ffff098c */ /* 0x0003e2000a800005 */
[----:B------:R-:W-:Y:S05]  /*3fc0*/  BRA `(.L_x_58) ;  /* 0x0000000000147947 */ /* 0x000fea0003800000 */
.L_x_57:
[----:B------:R-:W-:Y:S02]  /*3fd0*/  MOV R2, 0x3ff0 ;  /* 0x00003ff000027802 */ /* 0x000fe40000000f00 */
[----:B------:R-:W-:Y:S05]  /*3fe0*/  CALL.REL.NOINC `($__internal_0_$__cuda_sm10x_tcgen05_guardrail_trap_col_being_dealloced_not_returned_by_alloc) ;  /* 0x0000000400047944 */ /* 0x000fea0003c00000 */
[----:B------:R-:W-:Y:S05]  /*3ff0*/  BRA `(.L_x_58) ;  /* 0x0000000000087947 */ /* 0x000fea0003800000 */
.L_x_56:
[----:B------:R-:W-:Y:S02]  /*4000*/  MOV R2, 0x4020 ;  /* 0x0000402000027802 */ /* 0x000fe40000000f00 */
[----:B------:R-:W-:Y:S05]  /*4010*/  CALL.REL.NOINC `($__internal_2_$__cuda_sm10x_tcgen05_guardrail_trap_unallocated_columns_being_dealloced) ;  /* 0x0000000400107944 */ /* 0x000fea0003c00000 */
.L_x_58:
[----:B------:R-:W-:Y:S01]  /*4020*/  NOP ;  /* 0x0000000000007918 */ /* 0x000fe20000000000 */
[----:B-1----:R-:W-:Y:S05]  /*4030*/  EXIT ;  /* 0x000000000000794d */ /* 0x002fea0003800000 */
.L_x_14:
[----:B------:R-:W-:-:S07]  /*4040*/  MOV R4, R5 ;  /* 0x0000000500047202 */ /* 0x000fce0000000f00 */
.L_x_59:
[----:B-1----:R1:W2:Y:S02]  /*4050*/  SYNCS.PHASECHK.TRANS64.TRYWAIT P0, [R2+URZ+0x31800], R5 ;  /* 0x03180005020075a7 */ /* 0x0022a400080011ff */
[----:B--2---:R-:W-:Y:S05]  /*4060*/  @!P0 NANOSLEEP.SYNCS 0x989680 ;  /* 0x009896800000895d */ /* 0x004fea0003900000 */
[----:B------:R-:W2:Y:S02]  /*4070*/  @!P0 SYNCS.PHASECHK.TRANS64 P0, [R2+URZ+0x31800], R5 ;  /* 0x03180005020085a7 */ /* 0x000ea400080010ff */
[----:B--2---:R-:W-:Y:S05]  /*4080*/  @!P0 BRA `(.L_x_59) ;  /* 0xfffffffc00f08947 */ /* 0x004fea000383ffff */
[----:B------:R-:W-:Y:S05]  /*4090*/  BRA `(.L_x_60) ;  /* 0xffffffc800687947 */ /* 0x000fea000383ffff */
.L_x_18:
[----:B------:R-:W-:Y:S02]  /*40a0*/  MOV R8, UR10 ;  /* 0x0000000a00087c02 */ /* 0x000fe40008000f00 */
[----:B------:R-:W-:Y:S02]  /*40b0*/  MOV R9, UR10 ;  /* 0x0000000a00097c02 */ /* 0x000fe40008000f00 */
[----:B------:R-:W-:-:S07]  /*40c0*/  MOV R0, UR9 ;  /* 0x0000000900007c02 */ /* 0x000fce0008000f00 */
.L_x_61:
[----:B-1----:R1:W2:Y:S02]  /*40d0*/  SYNCS.PHASECHK.TRANS64.TRYWAIT P0, [R0+URZ+0x31870], R9 ;  /* 0x03187009000075a7 */ /* 0x0022a400080011ff */
[----:B--2---:R-:W-:Y:S05]  /*40e0*/  @!P0 NANOSLEEP.SYNCS 0x989680 ;  /* 0x009896800000895d */ /* 0x004fea0003900000 */
[----:B------:R-:W2:Y:S02]  /*40f0*/  @!P0 SYNCS.PHASECHK.TRANS64 P0, [R0+URZ+0x31870], R9 ;  /* 0x03187009000085a7 */ /* 0x000ea400080010ff */
[----:B--2---:R-:W-:Y:S05]  /*4100*/  @!P0 BRA `(.L_x_61) ;  /* 0xfffffffc00f08947 */ /* 0x004fea000383ffff */
[----:B------:R-:W-:Y:S05]  /*4110*/  BRA `(.L_x_62) ;  /* 0xffffffcc00f47947 */ /* 0x000fea000383ffff */
.L_x_19:
[----:B------:R-:W-:Y:S02]  /*4120*/  MOV R2, UR10 ;  /* 0x0000000a00027c02 */ /* 0x000fe40008000f00 */
[----:B------:R-:W-:Y:S07]  /*4130*/  MOV R8, R9 ;  /* 0x0000000900087202 */ /* 0x000fee0000000f00 */
.L_x_63:
[----:B-1----:R1:W2:Y:S02]  /*4140*/  SYNCS.PHASECHK.TRANS64.TRYWAIT P0, [R2+URZ+0x31840], R9 ;  /* 0x03184009020075a7 */ /* 0x0022a400080011ff */
[----:B--2---:R-:W-:Y:S05]  /*4150*/  @!P0 NANOSLEEP.SYNCS 0x989680 ;  /* 0x009896800000895d */ /* 0x004fea0003900000 */
[----:B------:R-:W2:Y:S02]  /*4160*/  @!P0 SYNCS.PHASECHK.TRANS64 P0, [R2+URZ+0x31840], R9 ;  /* 0x03184009020085a7 */ /* 0x000ea400080010ff */
[----:B--2---:R-:W-:Y:S05]  /*4170*/  @!P0 BRA `(.L_x_63) ;  /* 0xfffffffc00f08947 */ /* 0x004fea000383ffff */
[----:B------:R-:W-:Y:S05]  /*4180*/  BRA `(.L_x_64) ;  /* 0xffffffcc00f87947 */ /* 0x000fea000383ffff */
.L_x_21:
[----:B------:R-:W-:Y:S02]  /*4190*/  MOV R2, UR13 ;  /* 0x0000000d00027c02 */ /* 0x000fe40008000f00 */
[----:B------:R-:W-:Y:S07]  /*41a0*/  MOV R8, R9 ;  /* 0x0000000900087202 */ /* 0x000fee0000000f00 */
.L_x_65:
[----:B-1----:R1:W2:Y:S02]  /*41b0*/  SYNCS.PHASECHK.TRANS64.TRYWAIT P0, [R2+URZ+0x31840], R9 ;  /* 0x03184009020075a7 */ /* 0x0022a400080011ff */
[----:B--2---:R-:W-:Y:S05]  /*41c0*/  @!P0 NANOSLEEP.SYNCS 0x989680 ;  /* 0x009896800000895d */ /* 0x004fea0003900000 */
[----:B------:R-:W2:Y:S02]  /*41d0*/  @!P0 SYNCS.PHASECHK.TRANS64 P0, [R2+URZ+0x31840], R9 ;  /* 0x03184009020085a7 */ /* 0x000ea400080010ff */
[----:B--2---:R-:W-:Y:S05]  /*41e0*/  @!P0 BRA `(.L_x_65) ;  /* 0xfffffffc00f08947 */ /* 0x004fea000383ffff */
[----:B------:R-:W-:Y:S05]  /*41f0*/  BRA `(.L_x_66) ;  /* 0xffffffd000d07947 */ /* 0x000fea000383ffff */
.L_x_25:
[----:B------:R-:W-:-:S04]  /*4200*/  SHF.L.U32 R4, R9, 0x1f, RZ ;  /* 0x0000001f09047819 */ /* 0x000fc800000006ff */
[----:B------:R-:W-:-:S07]  /*4210*/  MOV R5, R4 ;  /* 0x0000000400057202 */ /* 0x000fce0000000f00 */
.L_x_67:
[----:B-1----:R1:W2:Y:S02]  /*4220*/  SYNCS.PHASECHK.TRANS64.TRYWAIT P0, [R3+URZ+0x31820], R5 ;  /* 0x03182005030075a7 */ /* 0x0022a400080011ff */
[----:B--2---:R-:W-:Y:S05]  /*4230*/  @!P0 NANOSLEEP.SYNCS 0x989680 ;  /* 0x009896800000895d */ /* 0x004fea0003900000 */
[----:B------:R-:W2:Y:S02]  /*4240*/  @!P0 SYNCS.PHASECHK.TRANS64 P0, [R3+URZ+0x31820], R5 ;  /* 0x03182005030085a7 */ /* 0x000ea400080010ff */
[----:B--2---:R-:W-:Y:S05]  /*4250*/  @!P0 BRA `(.L_x_67) ;  /* 0xfffffffc00f08947 */ /* 0x004fea000383ffff */
[----:B------:R-:W-:Y:S05]  /*4260*/  BRA `(.L_x_68) ;  /* 0xffffffd800287947 */ /* 0x000fea000383ffff */
.L_x_26:
[----:B-1----:R-:W-:-:S07]  /*4270*/  MOV R5, R4 ;  /* 0x0000000400057202 */ /* 0x002fce0000000f00 */
.L_x_69:
[----:B-1----:R1:W2:Y:S02]  /*4280*/  SYNCS.PHASECHK.TRANS64.TRYWAIT P0, [R3+URZ+0x31828], R5 ;  /* 0x03182805030075a7 */ /* 0x0022a400080011ff */
[----:B--2---:R-:W-:Y:S05]  /*4290*/  @!P0 NANOSLEEP.SYNCS 0x989680 ;  /* 0x009896800000895d */ /* 0x004fea0003900000 */
[----:B------:R-:W2:Y:S02]  /*42a0*/  @!P0 SYNCS.PHASECHK.TRANS64 P0, [R3+URZ+0x31828], R5 ;  /* 0x03182805030085a7 */ /* 0x000ea400080010ff */
[----:B--2---:R-:W-:Y:S05]  /*42b0*/  @!P0 BRA `(.L_x_69) ;  /* 0xfffffffc00f08947 */ /* 0x004fea000383ffff */
[----:B------:R-:W-:Y:S05]  /*42c0*/  BRA `(.L_x_70) ;  /* 0xffffffd800b87947 */ /* 0x000fea000383ffff */
.L_x_27:
[----:B-1----:R-:W-:-:S07]  /*42d0*/  MOV R5, R4 ;  /* 0x0000000400057202 */ /* 0x002fce0000000f00 */
.L_x_71:
[----:B-1----:R1:W2:Y:S02]  /*42e0*/  SYNCS.PHASECHK.TRANS64.TRYWAIT P0, [R3+URZ+0x31830], R5 ;  /* 0x03183005030075a7 */ /* 0x0022a400080011ff */
[----:B--2---:R-:W-:Y:S05]  /*42f0*/  @!P0 NANOSLEEP.SYNCS 0x989680 ;  /* 0x009896800000895d */ /* 0x004fea0003900000 */
[----:B------:R-:W2:Y:S02]  /*4300*/  @!P0 SYNCS.PHASECHK.TRANS64 P0, [R3+URZ+0x31830], R5 ;  /* 0x03183005030085a7 */ /* 0x000ea400080010ff */
[----:B--2---:R-:W-:Y:S05]  /*4310*/  @!P0 BRA `(.L_x_71) ;  /* 0xfffffffc00f08947 */ /* 0x004fea000383ffff */
[----:B------:R-:W-:Y:S05]  /*4320*/  BRA `(.L_x_72) ;  /* 0xffffffd800f87947 */ /* 0x000fea000383ffff */
.L_x_28:
[-C--:B------:R-:W-:Y:S02]  /*4330*/  MOV R20, R4.reuse ;  /* 0x0000000400147202 */ /* 0x080fe40000000f00 */
[----:B------:R-:W-:-:S07]  /*4340*/  MOV R21, R4 ;  /* 0x0000000400157202 */ /* 0x000fce0000000f00 */
.L_x_73:
[----:B-1----:R1:W2:Y:S02]  /*4350*/  SYNCS.PHASECHK.TRANS64.TRYWAIT P0, [R3+URZ+0x31838], R21 ;  /* 0x03183815030075a7 */ /* 0x0022a400080011ff */
[----:B--2---:R-:W-:Y:S05]  /*4360*/  @!P0 NANOSLEEP.SYNCS 0x989680 ;  /* 0x009896800000895d */ /* 0x004fea0003900000 */
[----:B------:R-:W2:Y:S02]  /*4370*/  @!P0 SYNCS.PHASECHK.TRANS64 P0, [R3+URZ+0x31838], R21 ;  /* 0x03183815030085a7 */ /* 0x000ea400080010ff */
[----:B--2---:R-:W-:Y:S05]  /*4380*/  @!P0 BRA `(.L_x_73) ;  /* 0xfffffffc00f08947 */ /* 0x004fea000383ffff */
[----:B------:R-:W-:Y:S05]  /*4390*/  BRA `(.L_x_74) ;  /* 0xffffffdc00307947 */ /* 0x000fea000383ffff */
.L_x_33:
[----:B------:R-:W-:-:S07]  /*43a0*/  MOV R4, R5 ;  /* 0x0000000500047202 */ /* 0x000fce0000000f00 */
.L_x_75:
[----:B-1----:R1:W2:Y:S02]  /*43b0*/  SYNCS.PHASECHK.TRANS64.TRYWAIT P2, [R2+URZ+0x31860], R5 ;  /* 0x03186005020075a7 */ /* 0x0022a400080411ff */
[----:B--2---:R-:W-:Y:S05]  /*43c0*/  @!P2 NANOSLEEP.SYNCS 0x989680 ;  /* 0x009896800000a95d */ /* 0x004fea0003900000 */
[----:B------:R-:W2:Y:S02]  /*43d0*/  @!P2 SYNCS.PHASECHK.TRANS64 P2, [R2+URZ+0x31860], R5 ;  /* 0x031860050200a5a7 */ /* 0x000ea400080410ff */
[----:B--2---:R-:W-:Y:S05]  /*43e0*/  @!P2 BRA `(.L_x_75) ;  /* 0xfffffffc00f0a947 */ /* 0x004fea000383ffff */
[----:B------:R-:W-:Y:S05]  /*43f0*/  BRA `(.L_x_76) ;  /* 0xffffffe0005c7947 */ /* 0x000fea000383ffff */
        .weak           $__internal_0_$__cuda_sm10x_tcgen05_guardrail_trap_col_being_dealloced_not_returned_by_alloc
        .type           $__internal_0_$__cuda_sm10x_tcgen05_guardrail_trap_col_being_dealloced_not_returned_by_alloc,@function
        .size           $__internal_0_$__cuda_sm10x_tcgen05_guardrail_trap_col_being_dealloced_not_returned_by_alloc,($__internal_1_$__cuda_sm10x_tcgen05_guardrail_trap_phase_invalid_during_alloc - $__internal_0_$__cuda_sm10x_tcgen05_guardrail_trap_col_being_dealloced_not_returned_by_alloc)
$__internal_0_$__cuda_sm10x_tcgen05_guardrail_trap_col_being_dealloced_not_returned_by_alloc:
[----:B------:R-:W-:Y:S05]  /*4400*/  BPT.TRAP 0x1 ;  /* 0x000000040000795c */ /* 0x000fea0000300000 */
[----:B------:R-:W-:-:S04]  /*4410*/  HFMA2 R3, -RZ, RZ, 0, 0 ;  /* 0x00000000ff037431 */ /* 0x000fc800000001ff */
[----:B------:R-:W-:Y:S05]  /*4420*/  RET.REL.NODEC R2 `(_ZN9deep_gemm24sm100_fp8_gemm_1d1d_implILN4cute4UMMA5MajorE0ELS3_0ELj0ELj4096ELj7168ELj128ELj224ELj128ELj1ELj128ELj128ELj64ELj4ELj128ELj128ELj1ELb0ELj143ELNS_8GemmTypeE0ELb0EN7cutlass10bfloat16_tENS_16EpilogueIdentityEEEvPijjj14CUtensorMap_stS9_S9_S9_S9_) ;  /* 0xffffffb802f47950 */ /* 0x000fea0003c3ffff */
        .weak           $__internal_1_$__cuda_sm10x_tcgen05_guardrail_trap_phase_invalid_during_alloc
        .type           $__internal_1_$__cuda_sm10x_tcgen05_guardrail_trap_phase_invalid_during_alloc,@function
        .size           $__internal_1_$__cuda_sm10x_tcgen05_guardrail_trap_phase_invalid_during_alloc,($__internal_2_$__cuda_sm10x_tcgen05_guardrail_trap_unallocated_columns_being_dealloced - $__internal_1_$__cuda_sm10x_tcgen05_guardrail_trap_phase_invalid_during_alloc)
$__internal_1_$__cuda_sm10x_tcgen05_guardrail_trap_phase_invalid_during_alloc:
[----:B------:R-:W-:Y:S05]  /*4430*/  BPT.TRAP 0x1 ;  /* 0x000000040000795c */ /* 0x000fea0000300000 */
[----:B------:R-:W-:-:S04]  /*4440*/  MOV R5, 0x0 ;  /* 0x0000000000057802 */ /* 0x000fc80000000f00 */
[----:B------:R-:W-:Y:S05]  /*4450*/  RET.REL.NODEC R4 `(_ZN9deep_gemm24sm100_fp8_gemm_1d1d_implILN4cute4UMMA5MajorE0ELS3_0ELj0ELj4096ELj7168ELj128ELj224ELj128ELj1ELj128ELj128ELj64ELj4ELj128ELj128ELj1ELb0ELj143ELNS_8GemmTypeE0ELb0EN7cutlass10bfloat16_tENS_16EpilogueIdentityEEEvPijjj14CUtensorMap_stS9_S9_S9_S9_) ;  /* 0xffffffb804e87950 */ /* 0x000fea0003c3ffff */
        .weak           $__internal_2_$__cuda_sm10x_tcgen05_guardrail_trap_unallocated_columns_being_dealloced
        .type           $__internal_2_$__cuda_sm10x_tcgen05_guardrail_trap_unallocated_columns_being_dealloced,@function
        .size           $__internal_2_$__cuda_sm10x_tcgen05_guardrail_trap_unallocated_columns_being_dealloced,($__internal_3_$__cuda_sm20_div_u16 - $__internal_2_$__cuda_sm10x_tcgen05_guardrail_trap_unallocated_columns_being_dealloced)
$__internal_2_$__cuda_sm10x_tcgen05_guardrail_trap_unallocated_columns_being_dealloced:
[----:B------:R-:W-:Y:S05]  /*4460*/  BPT.TRAP 0x1 ;  /* 0x000000040000795c */ /* 0x000fea0000300000 */
[----:B------:R-:W-:-:S04]  /*4470*/  HFMA2 R3, -RZ, RZ, 0, 0 ;  /* 0x00000000ff037431 */ /* 0x000fc800000001ff */
[----:B------:R-:W-:Y:S05]  /*4480*/  RET.REL.NODEC R2 `(_ZN9deep_gemm24sm100_fp8_gemm_1d1d_implILN4cute4UMMA5MajorE0ELS3_0ELj0ELj4096ELj7168ELj128ELj224ELj128ELj1ELj128ELj128ELj64ELj4ELj128ELj128ELj1ELb0ELj143ELNS_8GemmTypeE0ELb0EN7cutlass10bfloat16_tENS_16EpilogueIdentityEEEvPijjj14CUtensorMap_stS9_S9_S9_S9_) ;  /* 0xffffffb802dc7950 */ /* 0x000fea0003c3ffff */
        .weak           $__internal_3_$__cuda_sm20_div_u16
        .type           $__internal_3_$__cuda_sm20_div_u16,@function
        .size           $__internal_3_$__cuda_sm20_div_u16,(.L_x_81 - $__internal_3_$__cuda_sm20_div_u16)
$__internal_3_$__cuda_sm20_div_u16:
[----:B------:R-:W1:Y:S01]  /*4490*/  I2F.U16 R8, R35 ;  /* 0x0000002300087306 */ /* 0x000e620000101000 */
[----:B------:R-:W-:-:S07]  /*44a0*/  IMAD.MOV.U32 R5, RZ, RZ, 0x4b800000 ;  /* 0x4b800000ff057424 */ /* 0x000fce00078e00ff */
[----:B------:R-:W-:Y:S01]  /*44b0*/  I2F.U16.RZ R7, R7 ;  /* 0x0000000700077306 */ /* 0x000fe2000010d000 */
[C---:B-1----:R-:W-:Y:S02]  /*44c0*/  FSETP.GEU.AND P1, PT, |R8|.reuse, 1.175494350822287508e-38, PT ;  /* 0x008000000800780b */ /* 0x042fe40003f2e200 */
[----:B------:R-:W-:Y:S02]  /*44d0*/  FSETP.GT.AND P2, PT, |R8|, 8.50705917302346158658e+37, PT ;  /* 0x7e8000000800780b */ /* 0x000fe40003f44200 */
[----:B------:R-:W-:Y:S02]  /*44e0*/  FSEL R5, R5, 1, !P1 ;  /* 0x3f80000005057808 */ /* 0x000fe40004800000 */
[----:B------:R-:W-:Y:S02]  /*44f0*/  ISETP.NE.U32.AND P1, PT, R35, RZ, PT ;  /* 0x000000ff2300720c */ /* 0x000fe40003f25070 */
[----:B------:R-:W-:-:S05]  /*4500*/  FSEL R5, R5, 0.25, !P2 ;  /* 0x3e80000005057808 */ /* 0x000fca0005000000 */
[----:B------:R-:W-:-:S06]  /*4510*/  FMUL R8, R8, R5 ;  /* 0x0000000508087220 */ /* 0x000fcc0000400000 */
[----:B------:R-:W1:Y:S02]  /*4520*/  MUFU.RCP R8, R8 ;  /* 0x0000000800087308 */ /* 0x000e640000001000 */
[----:B-1----:R-:W-:-:S04]  /*4530*/  FMUL R10, R5, R8 ;  /* 0x00000008050a7220 */ /* 0x002fc80000400000 */
[----:B------:R-:W-:-:S04]  /*4540*/  VIADD R10, R10, 0x2 ;  /* 0x000000020a0a7836 */ /* 0x000fc80000000000 */
[----:B------:R-:W-:Y:S01]  /*4550*/  FMUL.RZ R10, R7, R10 ;  /* 0x0000000a070a7220 */ /* 0x000fe2000040c000 */
[----:B------:R-:W-:-:S03]  /*4560*/  IMAD.MOV.U32 R7, RZ, RZ, 0x0 ;  /* 0x00000000ff077424 */ /* 0x000fc600078e00ff */
[----:B------:R-:W1:Y:S02]  /*4570*/  F2I.U32.TRUNC.NTZ R36, R10 ;  /* 0x0000000a00247305 */ /* 0x000e64000020f000 */
[----:B-1----:R-:W-:Y:S02]  /*4580*/  LOP3.LUT R36, R36, 0xffff, RZ, 0xc0, !PT ;  /* 0x0000ffff24247812 */ /* 0x002fe400078ec0ff */
[----:B------:R-:W-:Y:S01]  /*4590*/  @!P1 MOV R36, 0xffffffff ;  /* 0xffffffff00249802 */ /* 0x000fe20000000f00 */
[----:B------:R-:W-:Y:S06]  /*45a0*/  RET.REL.NODEC R6 `(_ZN9deep_gemm24sm100_fp8_gemm_1d1d_implILN4cute4UMMA5MajorE0ELS3_0ELj0ELj4096ELj7168ELj128ELj224ELj128ELj1ELj128ELj128ELj64ELj4ELj128ELj128ELj1ELb0ELj143ELNS_8GemmTypeE0ELb0EN7cutlass10bfloat16_tENS_16EpilogueIdentityEEEvPijjj14CUtensorMap_stS9_S9_S9_S9_) ;  /* 0xffffffb806947950 */ /* 0x000fec0003c3ffff */
.L_x_77:
[----:B------:R-:W-:-:S00]  /*45b0*/  BRA `(.L_x_77) ;  /* 0xfffffffc00fc7947 */ /* 0x000fc0000383ffff */
[----:B------:R-:W-:-:S00]  /*45c0*/  NOP ;  /* 0x0000000000007918 */ /* 0x000fc00000000000 */
        /* <DEDUP_REMOVED lines=11> */
.L_x_81:


//--------------------- .nv.shared._ZN9deep_gemm24sm100_fp8_gemm_1d1d_implILN4cute4UMMA5MajorE0ELS3_0ELj0ELj4096ELj7168ELj128ELj224ELj128ELj1ELj128ELj128ELj64ELj4ELj128ELj128ELj1ELb0ELj143ELNS_8GemmTypeE0ELb0EN7cutlass10bfloat16_tENS_16EpilogueIdentityEEEvPijjj14CUtensorMap_stS9_S9_S9_S9_ --------------------------
	.section	.nv.shared._ZN9deep_gemm24sm100_fp8_gemm_1d1d_implILN4cute4UMMA5MajorE0ELS3_0ELj0ELj4096ELj7168ELj128ELj224ELj128ELj1ELj128ELj128ELj64ELj4ELj128ELj128ELj1ELb0ELj143ELNS_8GemmTypeE0ELb0EN7cutlass10bfloat16_tENS_16EpilogueIdentityEEEvPijjj14CUtensorMap_stS9_S9_S9_S9_,"aw",@nobits
	.sectionflags	@""
	.align	1024
	.zero		1024


//--------------------- .nv.shared.reserved.0     --------------------------
	.section	.nv.shared.reserved.0,"aw",@nobits
	.align	8
	.weak		__nv_reservedSMEM_offset_0_alias
	.size		__nv_reservedSMEM_offset_0_alias, 0, 64
	.other		__nv_reservedSMEM_offset_0_alias,@"STO_CUDA_RESERVED_SHARED STV_DEFAULT"
__nv_reservedSMEM_offset_0_alias:
	.zero		0
.nv.shared.reserved.0:
	.zero		64
	.weak		__nv_reservedSMEM_allocation_phase
	.type		__nv_reservedSMEM_allocation_phase,@object
	.size		__nv_reservedSMEM_allocation_phase,(.L_0 - __nv_reservedSMEM_allocation_phase)
__nv_reservedSMEM_allocation_phase:
	.zero		1
.L_0:
	.zero		7
	.weak		__nv_reservedSMEM_devtool_atexit_pc
	.type		__nv_reservedSMEM_devtool_atexit_pc,@object
	.size		__nv_reservedSMEM_devtool_atexit_pc,(__nv_reservedSMEM_allocation_mask - __nv_reservedSMEM_devtool_atexit_pc)
__nv_reservedSMEM_devtool_atexit_pc:
	.zero		8
	.weak		__nv_reservedSMEM_allocation_mask
	.type		__nv_reservedSMEM_allocation_mask,@object
	.size		__nv_reservedSMEM_allocation_mask,(.L_2 - __nv_reservedSMEM_allocation_mask)
__nv_reservedSMEM_allocation_mask:
	.zero		4
.L_2:


//--------------------- .nv.global                --------------------------
	.section	.nv.global,"aw",@nobits
.nv.global:
	.type		_ZN47_INTERNAL_ee882062_9_kernel_cu_0d8ea099_28951484cute1_E,@object
	.size		_ZN47_INTERNAL_ee882062_9_kernel_cu_0d8ea099_28951484cute1_E,(_ZN47_INTERNAL_ee882062_9_kernel_cu_0d8ea099_28951484cuda3std3__45__cpo6cbeginE - _ZN47_INTERNAL_ee882062_9_kernel_cu_0d8ea099_28951484cute1_E)
_ZN47_INTERNAL_ee882062_9_kernel_cu_0d8ea099_28951484cute1_E:
	.zero		1
	.type		_ZN47_INTERNAL_ee882062_9_kernel_cu_0d8ea099_28951484cuda3std3__45__cpo6cbeginE,@object
	.size		_ZN47_INTERNAL_ee882062_9_kernel_cu_0d8ea099_28951484cuda3std3__45__cpo6cbeginE,(_ZN47_INTERNAL_ee882062_9_kernel_cu_0d8ea099_28951484cuda3std3__48in_placeE - _ZN47_INTERNAL_ee882062_9_kernel_cu_0d8ea099_28951484cuda3std3__45__cpo6cbeginE)
_ZN47_INTERNAL_ee882062_9_kernel_cu_0d8ea099_28951484cuda3std3__45__cpo6cbeginE:
	.zero		1
	.type		_ZN47_INTERNAL_ee882062_9_kernel_cu_0d8ea099_28951484cuda3std3__48in_placeE,@object
	.size		_ZN47_INTERNAL_ee882062_9_kernel_cu_0d8ea099_28951484cuda3std3__48in_placeE,(_ZN47_INTERNAL_ee882062_9_kernel_cu_0d8ea099_28951484cuda3std6ranges3__45__cpo9iter_moveE - _ZN47_INTERNAL_ee882062_9_kernel_cu_0d8ea099_28951484cuda3std3__48in_placeE)
_ZN47_INTERNAL_ee882062_9_kernel_cu_0d8ea099_28951484cuda3std3__48in_placeE:
	.zero		1
	.type		_ZN47_INTERNAL_ee882062_9_kernel_cu_0d8ea099_28951484cuda3std6ranges3__45__cpo9iter_moveE,@object
	.size		_ZN47_INTERNAL_ee882062_9_kernel_cu_0d8ea099_28951484cuda3std6ranges3__45__cpo9iter_moveE,(_ZN47_INTERNAL_ee882062_9_kernel_cu_0d8ea099_28951484cuda3std3__45__cpo5beginE - _ZN47_INTERNAL_ee882062_9_kernel_cu_0d8ea099_28951484cuda3std6ranges3__45__cpo9iter_moveE)
_ZN47_INTERNAL_ee882062_9_kernel_cu_0d8ea099_28951484cuda3std6ranges3__45__cpo9iter_moveE:
	.zero		1
	.type		_ZN47_INTERNAL_ee882062_9_kernel_cu_0d8ea099_28951484cuda3std3__45__cpo5beginE,@object
	.size		_ZN47_INTERNAL_ee882062_9_kernel_cu_0d8ea099_28951484cuda3std3__45__cpo5beginE,(_ZN47_INTERNAL_ee882062_9_kernel_cu_0d8ea099_28951484cuda3std3__449_GLOBAL__N__ee882062_9_kernel_cu_0d8ea099_28951486ignoreE - _ZN47_INTERNAL_ee882062_9_kernel_cu_0d8ea099_28951484cuda3std3__45__cpo5beginE)
_ZN47_INTERNAL_ee882062_9_kernel_cu_0d8ea099_28951484cuda3std3__45__cpo5beginE:
	.zero		1
	.type		_ZN47_INTERNAL_ee882062_9_kernel_cu_0d8ea099_28951484cuda3std3__449_GLOBAL__N__ee882062_9_kernel_cu_0d8ea099_28951486ignoreE,@object
	.size		_ZN47_INTERNAL_ee882062_9_kernel_cu_0d8ea099_28951484cuda3std3__449_GLOBAL__N__ee882062_9_kernel_cu_0d8ea099_28951486ignoreE,(_ZN47_INTERNAL_ee882062_9_kernel_cu_0d8ea099_28951484cute7productE - _ZN47_INTERNAL_ee882062_9_kernel_cu_0d8ea099_28951484cuda3std3__449_GLOBAL__N__ee882062_9_kernel_cu_0d8ea099_28951486ignoreE)
_ZN47_INTERNAL_ee882062_9_kernel_cu_0d8ea099_28951484cuda3std3__449_GLOBAL__N__ee882062_9_kernel_cu_0d8ea099_28951486ignoreE:
	.zero		1
	.type		_ZN47_INTERNAL_ee882062_9_kernel_cu_0d8ea099_28951484cute7productE,@object
	.size		_ZN47_INTERNAL_ee882062_9_kernel_cu_0d8ea099_28951484cute7productE,(_ZN47_INTERNAL_ee882062_9_kernel_cu_0d8ea099_28951484cuda3std3__45__cpo3endE - _ZN47_INTERNAL_ee882062_9_kernel_cu_0d8ea099_28951484cute7productE)
_ZN47_INTERNAL_ee882062_9_kernel_cu_0d8ea099_28951484cute7productE:
	.zero		1
	.type		_ZN47_INTERNAL_ee882062_9_kernel_cu_0d8ea099_28951484cuda3std3__45__cpo3endE,@object
	.size		_ZN47_INTERNAL_ee882062_9_kernel_cu_0d8ea099_28951484cuda3std3__45__cpo3endE,(_ZN47_INTERNAL_ee882062_9_kernel_cu_0d8ea099_28951484cuda3std3__419piecewise_constructE - _ZN47_INTERNAL_ee882062_9_kernel_cu_0d8ea099_28951484cuda3std3__45__cpo3endE)
_ZN47_INTERNAL_ee882062_9_kernel_cu_0d8ea099_28951484cuda3std3__45__cpo3endE:
	.zero		1
	.type		_ZN47_INTERNAL_ee882062_9_kernel_cu_0d8ea099_28951484cuda3std3__419piecewise_constructE,@object
	.size		_ZN47_INTERNAL_ee882062_9_kernel_cu_0d8ea099_28951484cuda3std3__419piecewise_constructE,(_ZN47_INTERNAL_ee882062_9_kernel_cu_0d8ea099_28951484cuda3std3__45__cpo4cendE - _ZN47_INTERNAL_ee882062_9_kernel_cu_0d8ea099_28951484cuda3std3__419piecewise_constructE)
_ZN47_INTERNAL_ee882062_9_kernel_cu_0d8ea099_28951484cuda3std3__419piecewise_constructE:
	.zero		1
	.type		_ZN47_INTERNAL_ee882062_9_kernel_cu_0d8ea099_28951484cuda3std3__45__cpo4cendE,@object
	.size		_ZN47_INTERNAL_ee882062_9_kernel_cu_0d8ea099_28951484cuda3std3__45__cpo4cendE,(_ZN47_INTERNAL_ee882062_9_kernel_cu_0d8ea099_28951484cuda3std6ranges3__45__cpo4swapE - _ZN47_INTERNAL_ee882062_9_kernel_cu_0d8ea099_28951484cuda3std3__45__cpo4cendE)
_ZN47_INTERNAL_ee882062_9_kernel_cu_0d8ea099_28951484cuda3std3__45__cpo4cendE:
	.zero		1
	.type		_ZN47_INTERNAL_ee882062_9_kernel_cu_0d8ea099_28951484cuda3std6ranges3__45__cpo4swapE,@object
	.size		_ZN47_INTERNAL_ee882062_9_kernel_cu_0d8ea099_28951484cuda3std6ranges3__45__cpo4swapE,(.L_10 - _ZN47_INTERNAL_ee882062_9_kernel_cu_0d8ea099_28951484cuda3std6ranges3__45__cpo4swapE)
_ZN47_INTERNAL_ee882062_9_kernel_cu_0d8ea099_28951484cuda3std6ranges3__45__cpo4swapE:
	.zero		1
.L_10:


//--------------------- .nv.constant0._ZN9deep_gemm24sm100_fp8_gemm_1d1d_implILN4cute4UMMA5MajorE0ELS3_0ELj0ELj4096ELj7168ELj128ELj224ELj128ELj1ELj128ELj128ELj64ELj4ELj128ELj128ELj1ELb0ELj143ELNS_8GemmTypeE0ELb0EN7cutlass10bfloat16_tENS_16EpilogueIdentityEEEvPijjj14CUtensorMap_stS9_S9_S9_S9_ --------------------------
	.section	.nv.constant0._ZN9deep_gemm24sm100_fp8_gemm_1d1d_implILN4cute4UMMA5MajorE0ELS3_0ELj0ELj4096ELj7168ELj128ELj224ELj128ELj1ELj128ELj128ELj64ELj4ELj128ELj128ELj1ELb0ELj143ELNS_8GemmTypeE0ELb0EN7cutlass10bfloat16_tENS_16EpilogueIdentityEEEvPijjj14CUtensorMap_stS9_S9_S9_S9_,"a",@progbits
	.sectionflags	@""
	.align	4
.nv.constant0._ZN9deep_gemm24sm100_fp8_gemm_1d1d_implILN4cute4UMMA5MajorE0ELS3_0ELj0ELj4096ELj7168ELj128ELj224ELj128ELj1ELj128ELj128ELj64ELj4ELj128ELj128ELj1ELb0ELj143ELNS_8GemmTypeE0ELb0EN7cutlass10bfloat16_tENS_16EpilogueIdentityEEEvPijjj14CUtensorMap_stS9_S9_S9_S9_:
	.zero		1600


//--------------------- SYMBOLS --------------------------

	.type		.nv.reservedSmem.offset0,@object
	.size		.nv.reservedSmem.offset0,0x4
	.type		.nv.reservedSmem.cap,@object
	.size		.nv.reservedSmem.cap,0x4
